def gluon_tcgen05(
    a_ptr,
    b_ptr,
    c_ptr,
    M,
    N,
    K,
    stride_am,
    stride_bk,
    stride_cm,
    BLOCK_M: gl.constexpr,
    BLOCK_N: gl.constexpr,
    BLOCK_K: gl.constexpr,
    DTYPE: gl.constexpr,
    A_LAYOUT: gl.constexpr,
    B_LAYOUT: gl.constexpr,
    C_LAYOUT: gl.constexpr,
    B_SHAPE: gl.constexpr,
    TMEM_LAYOUT: gl.constexpr,
    TMEM_REG: gl.constexpr,
    TRANS_B: gl.constexpr,
    NUM_BUFFERS: gl.constexpr,
):
    a_desc = tma.make_tensor_descriptor(
        a_ptr, [M, K], [stride_am, 1], [BLOCK_M, BLOCK_K], A_LAYOUT
    )
    b_desc = tma.make_tensor_descriptor(
        b_ptr,
        [N, K] if TRANS_B else [K, N],
        [stride_bk, 1],
        B_SHAPE,
        B_LAYOUT,
    )
    c_desc = tma.make_tensor_descriptor(
        c_ptr, [M, N], [stride_cm, 1], [BLOCK_M, BLOCK_N], C_LAYOUT
    )

    a_bufs = gl.allocate_shared_memory(
        DTYPE, [NUM_BUFFERS, BLOCK_M, BLOCK_K], A_LAYOUT
    )
    b_bufs = gl.allocate_shared_memory(DTYPE, [NUM_BUFFERS] + B_SHAPE, B_LAYOUT)

    pid_m = gl.program_id(0)
    pid_n = gl.program_id(1)
    off_m = pid_m * BLOCK_M
    off_n = pid_n * BLOCK_N

    tma_bars = gl.allocate_shared_memory(
        gl.int64, [NUM_BUFFERS, 1], mbarrier.MBarrierLayout()
    )
    mma_bars = gl.allocate_shared_memory(
        gl.int64, [NUM_BUFFERS, 1], mbarrier.MBarrierLayout()
    )
    for i in gl.static_range(NUM_BUFFERS):
        mbarrier.init(tma_bars.index(i), count=1)
        mbarrier.init(mma_bars.index(i), count=1)

    acc_tmem = allocate_tensor_memory(gl.float32, [BLOCK_M, BLOCK_N], TMEM_LAYOUT)
    idx = 0
    phase = 0
    use_acc = False
    for k in range(0, K, BLOCK_K):
        a = a_bufs.index(idx)
        b = b_bufs.index(idx)
        tma_bar = tma_bars.index(idx)
        mma_bar = mma_bars.index(idx)
        mbarrier.expect(
            tma_bar, a_desc.block_type.nbytes + b_desc.block_type.nbytes
        )
        tma.async_copy_global_to_shared(a_desc, [off_m, k], tma_bar, a)
        tma.async_copy_global_to_shared(
            b_desc, [off_n, k] if TRANS_B else [k, off_n], tma_bar, b
        )
        mbarrier.wait(tma_bar, phase=phase)

        if TRANS_B:
            b = b.permute((1, 0))
        tcgen05_mma(a, b, acc_tmem, use_acc=use_acc)
        tcgen05_commit(mma_bar)
        mbarrier.wait(mma_bar, phase=phase)
        use_acc = True

        idx += 1
        if idx == NUM_BUFFERS:
            idx = 0
            phase ^= 1

    for i in gl.static_range(NUM_BUFFERS):
        mbarrier.invalidate(tma_bars.index(i))
        mbarrier.invalidate(mma_bars.index(i))

    acc = acc_tmem.load(TMEM_REG)
    c_smem = gl.allocate_shared_memory(DTYPE, [BLOCK_M, BLOCK_N], C_LAYOUT)
    c_smem.store(acc.to(DTYPE))
    fence_async_shared()
    tma.async_copy_shared_to_global(c_desc, [off_m, off_n], c_smem)
    tma.store_wait(pendings=0)

# config = {"BLOCK_K": 128, "BLOCK_M": 64, "BLOCK_N": 64, "arch": "sm_100", "dtype": "fp8e4m3", "num_buffers": 3, "num_warps": 4, "trans_b": 1}
# arch = sm_100


// ===== COMPILED SASS (sm_100a) =====

	.target	sm_100a

	.elftype	@"ET_EXEC"


//--------------------- .note.nv.tkinfo           --------------------------
	.section	.note.nv.tkinfo,"",@"SHT_NOTE"
	.sectionflags	@"SHF_NOTE_NV_TKINFO"
	.tkinfo
        /*0018*/ 	.word	0x00000081
        /*0030*/ 	.string	""
        /*0030*/ 	.string	"ptxas-blackwell"
        /*0030*/ 	.string	"Cuda compilation tools, release 12.9, V12.9.86"
        /*0030*/ 	.string	"Build cuda_12.9.r12.9/compiler.36037853_0"
        /*0030*/ 	.string	"-v  -suppress-debug-info  -lineinfo  -arch sm_100a "



//--------------------- .note.nv.cuver            --------------------------
	.section	.note.nv.cuver,"",@"SHT_NOTE"
	.sectionflags	@"SHF_NOTE_NV_CUVER"
        /*0018*/ 	.short	0x0001
        /*001a*/ 	.short	0x0064
        /*001c*/ 	.short	0x0001
        /*001e*/ 	.short	0x0000
        /*0020*/ 	.short	0x0001
        /*0022*/ 	.short	0x0000


//--------------------- .nv.info                  --------------------------
	.section	.nv.info,"",@"SHT_CUDA_INFO"
	.align	4


	//----- nvinfo : EIATTR_REGCOUNT
	.align		4
        /*0000*/ 	.byte	0x04, 0x2f
        /*0002*/ 	.short	(.L_4 - .L_3)
	.align		4
.L_3:
        /*0004*/ 	.word	index@(gluon_tcgen05)
        /*0008*/ 	.word	0x00000027


	//----- nvinfo : EIATTR_FRAME_SIZE
	.align		4
.L_4:
        /*000c*/ 	.byte	0x04, 0x11
        /*000e*/ 	.short	(.L_6 - .L_5)
	.align		4
.L_5:
        /*0010*/ 	.word	index@($__internal_2_$__cuda_sm10x_tcgen05_guardrail_trap_unallocated_columns_being_dealloced)
        /*0014*/ 	.word	0x00000000


	//----- nvinfo : EIATTR_FRAME_SIZE
	.align		4
.L_6:
        /*0018*/ 	.byte	0x04, 0x11
        /*001a*/ 	.short	(.L_8 - .L_7)
	.align		4
.L_7:
        /*001c*/ 	.word	index@($__internal_1_$__cuda_sm10x_tcgen05_guardrail_trap_phase_invalid_during_alloc)
        /*0020*/ 	.word	0x00000000


	//----- nvinfo : EIATTR_FRAME_SIZE
	.align		4
.L_8:
        /*0024*/ 	.byte	0x04, 0x11
        /*0026*/ 	.short	(.L_10 - .L_9)
	.align		4
.L_9:
        /*0028*/ 	.word	index@($__internal_0_$__cuda_sm10x_tcgen05_guardrail_trap_col_being_dealloced_not_returned_by_alloc)
        /*002c*/ 	.word	0x00000000


	//----- nvinfo : EIATTR_FRAME_SIZE
	.align		4
.L_10:
        /*0030*/ 	.byte	0x04, 0x11
        /*0032*/ 	.short	(.L_12 - .L_11)
	.align		4
.L_11:
        /*0034*/ 	.word	index@(gluon_tcgen05)
        /*0038*/ 	.word	0x00000000


	//----- nvinfo : EIATTR_MIN_STACK_SIZE
	.align		4
.L_12:
        /*003c*/ 	.byte	0x04, 0x12
        /*003e*/ 	.short	(.L_14 - .L_13)
	.align		4
.L_13:
        /*0040*/ 	.word	index@(gluon_tcgen05)
        /*0044*/ 	.word	0x00000000
.L_14:


//--------------------- .nv.info.gluon_tcgen05    --------------------------
	.section	.nv.info.gluon_tcgen05,"",@"SHT_CUDA_INFO"
	.sectionflags	@""
	.align	4


	//----- nvinfo : EIATTR_CUDA_API_VERSION
	.align		4
        /*0000*/ 	.byte	0x04, 0x37
        /*0002*/ 	.short	(.L_16 - .L_15)
.L_15:
        /*0004*/ 	.word	0x00000081


	//----- nvinfo : EIATTR_KPARAM_INFO
	.align		4
.L_16:
        /*0008*/ 	.byte	0x04, 0x17
        /*000a*/ 	.short	(.L_18 - .L_17)
.L_17:
        /*000c*/ 	.word	0x00000000
        /*0010*/ 	.short	0x000a
        /*0012*/ 	.short	0x0048
        /*0014*/ 	.byte	0x00, 0xf4, 0x21, 0x00


	//----- nvinfo : EIATTR_KPARAM_INFO
	.align		4
.L_18:
        /*0018*/ 	.byte	0x04, 0x17
        /*001a*/ 	.short	(.L_20 - .L_19)
.L_19:
        /*001c*/ 	.word	0x00000000
        /*0020*/ 	.short	0x0009
        /*0022*/ 	.short	0x0040
        /*0024*/ 	.byte	0x00, 0xf4, 0x21, 0x00


	//----- nvinfo : EIATTR_KPARAM_INFO
	.align		4
.L_20:
        /*0028*/ 	.byte	0x04, 0x17
        /*002a*/ 	.short	(.L_22 - .L_21)
.L_21:
        /*002c*/ 	.word	0x00000000
        /*0030*/ 	.short	0x0008
        /*0032*/ 	.short	0x0038
        /*0034*/ 	.byte	0x00, 0xf0, 0x21, 0x00


	//----- nvinfo : EIATTR_KPARAM_INFO
	.align		4
.L_22:
        /*0038*/ 	.byte	0x04, 0x17
        /*003a*/ 	.short	(.L_24 - .L_23)
.L_23:
        /*003c*/ 	.word	0x00000000
        /*0040*/ 	.short	0x0007
        /*0042*/ 	.short	0x0030
        /*0044*/ 	.byte	0x00, 0xf0, 0x21, 0x00


	//----- nvinfo : EIATTR_KPARAM_INFO
	.align		4
.L_24:
        /*0048*/ 	.byte	0x04, 0x17
        /*004a*/ 	.short	(.L_26 - .L_25)
.L_25:
        /*004c*/ 	.word	0x00000000
        /*0050*/ 	.short	0x0006
        /*0052*/ 	.short	0x0028
        /*0054*/ 	.byte	0x00, 0xf0, 0x21, 0x00


	//----- nvinfo : EIATTR_KPARAM_INFO
	.align		4
.L_26:
        /*0058*/ 	.byte	0x04, 0x17
        /*005a*/ 	.short	(.L_28 - .L_27)
.L_27:
        /*005c*/ 	.word	0x00000000
        /*0060*/ 	.short	0x0005
        /*0062*/ 	.short	0x0020
        /*0064*/ 	.byte	0x00, 0xf0, 0x11, 0x00


	//----- nvinfo : EIATTR_KPARAM_INFO
	.align		4
.L_28:
        /*0068*/ 	.byte	0x04, 0x17
        /*006a*/ 	.short	(.L_30 - .L_29)
.L_29:
        /*006c*/ 	.word	0x00000000
        /*0070*/ 	.short	0x0004
        /*0072*/ 	.short	0x001c
        /*0074*/ 	.byte	0x00, 0xf0, 0x11, 0x00


	//----- nvinfo : EIATTR_KPARAM_INFO
	.align		4
.L_30:
        /*0078*/ 	.byte	0x04, 0x17
        /*007a*/ 	.short	(.L_32 - .L_31)
.L_31:
        /*007c*/ 	.word	0x00000000
        /*0080*/ 	.short	0x0003
        /*0082*/ 	.short	0x0018
        /*0084*/ 	.byte	0x00, 0xf0, 0x11, 0x00


	//----- nvinfo : EIATTR_KPARAM_INFO
	.align		4
.L_32:
        /*0088*/ 	.byte	0x04, 0x17
        /*008a*/ 	.short	(.L_34 - .L_33)
.L_33:
        /*008c*/ 	.word	0x00000000
        /*0090*/ 	.short	0x0002
        /*0092*/ 	.short	0x0010
        /*0094*/ 	.byte	0x00, 0xf4, 0x21, 0x00


	//----- nvinfo : EIATTR_KPARAM_INFO
	.align		4
.L_34:
        /*0098*/ 	.byte	0x04, 0x17
        /*009a*/ 	.short	(.L_36 - .L_35)
.L_35:
        /*009c*/ 	.word	0x00000000
        /*00a0*/ 	.short	0x0001
        /*00a2*/ 	.short	0x0008
        /*00a4*/ 	.byte	0x00, 0xf4, 0x21, 0x00


	//----- nvinfo : EIATTR_KPARAM_INFO
	.align		4
.L_36:
        /*00a8*/ 	.byte	0x04, 0x17
        /*00aa*/ 	.short	(.L_38 - .L_37)
.L_37:
        /*00ac*/ 	.word	0x00000000
        /*00b0*/ 	.short	0x0000
        /*00b2*/ 	.short	0x0000
        /*00b4*/ 	.byte	0x00, 0xf4, 0x21, 0x00


	//----- nvinfo : EIATTR_AT_ENTRY_FRAGMENTS
	.align		4
.L_38:
        /*00b8*/ 	.byte	0x04, 0x4f
        /*00ba*/ 	.short	(.L_40 - .L_39)


	//   ....[0]....
.L_39:
        /*00bc*/ 	.word	0x00000004


	//----- nvinfo : EIATTR_RESERVED_SMEM_USED
	.align		4
.L_40:
        /*00c0*/ 	.byte	0x01, 0x41
	.zero		2


	//----- nvinfo : EIATTR_SPARSE_MMA_MASK
	.align		4
        /*00c4*/ 	.byte	0x03, 0x50
        /*00c6*/ 	.short	0x0000


	//----- nvinfo : EIATTR_TCGEN05_1CTA_USED
	.align		4
        /*00c8*/ 	.byte	0x01, 0x51
	.zero		2


	//----- nvinfo : EIATTR_MAXREG_COUNT
	.align		4
        /*00cc*/ 	.byte	0x03, 0x1b
        /*00ce*/ 	.short	0x00ff


	//----- nvinfo : EIATTR_NUM_BARRIERS
	.align		4
        /*00d0*/ 	.byte	0x02, 0x4c
        /*00d2*/ 	.byte	0x01
	.zero		1


	//----- nvinfo : EIATTR_INT_WARP_WIDE_INSTR_OFFSETS
	.align		4
        /*00d4*/ 	.byte	0x04, 0x31
        /*00d6*/ 	.short	(.L_42 - .L_41)


	//   ....[0]....
.L_41:
        /*00d8*/ 	.word	0x00001670


	//   ....[1]....
        /*00dc*/ 	.word	0x00001690


	//   ....[2]....
        /*00e0*/ 	.word	0x00001710


	//   ....[3]....
        /*00e4*/ 	.word	0x000019e0


	//   ....[4]....
        /*00e8*/ 	.word	0x000019f0


	//   ....[5]....
        /*00ec*/ 	.word	0x00001a00


	//   ....[6]....
        /*00f0*/ 	.word	0x00001a10


	//   ....[7]....
        /*00f4*/ 	.word	0x00001d30


	//   ....[8]....
        /*00f8*/ 	.word	0x00001d40


	//   ....[9]....
        /*00fc*/ 	.word	0x00001eb0


	//   ....[10]....
        /*0100*/ 	.word	0x00001f00


	//   ....[11]....
        /*0104*/ 	.word	0x00001f10


	//   ....[12]....
        /*0108*/ 	.word	0x00001f40


	//   ....[13]....
        /*010c*/ 	.word	0x00002230


	//   ....[14]....
        /*0110*/ 	.word	0x00002240


	//   ....[15]....
        /*0114*/ 	.word	0x00002570


	//   ....[16]....
        /*0118*/ 	.word	0x00002580


	//   ....[17]....
        /*011c*/ 	.word	0x000028c0


	//   ....[18]....
        /*0120*/ 	.word	0x00002910


	//----- nvinfo : EIATTR_COOP_GROUP_MASK_REGIDS
	.align		4
.L_42:
        /*0124*/ 	.byte	0x04, 0x29
        /*0126*/ 	.short	(.L_44 - .L_43)


	//   ....[0]....
.L_43:
        /*0128*/ 	.word	0xffffffff


	//   ....[1]....
        /*012c*/ 	.word	0xffffffff


	//   ....[2]....
        /*0130*/ 	.word	0xffffffff


	//   ....[3]....
        /*0134*/ 	.word	0xffffffff


	//   ....[4]....
        /*0138*/ 	.word	0xffffffff


	//   ....[5]....
        /*013c*/ 	.word	0xffffffff


	//   ....[6]....
        /*0140*/ 	.word	0xffffffff


	//   ....[7]....
        /*0144*/ 	.word	0xffffffff


	//   ....[8]....
        /*0148*/ 	.word	0xffffffff


	//   ....[9]....
        /*014c*/ 	.word	0xffffffff


	//----- nvinfo : EIATTR_COOP_GROUP_INSTR_OFFSETS
	.align		4
.L_44:
        /*0150*/ 	.byte	0x04, 0x28
        /*0152*/ 	.short	(.L_46 - .L_45)


	//   ....[0]....
.L_45:
        /*0154*/ 	.word	0x00000050


	//   ....[1]....
        /*0158*/ 	.word	0x00000310


	//   ....[2]....
        /*015c*/ 	.word	0x000004f0


	//   ....[3]....
        /*0160*/ 	.word	0x00000980


	//   ....[4]....
        /*0164*/ 	.word	0x00000ac0


	//   ....[5]....
        /*0168*/ 	.word	0x00000fa0


	//   ....[6]....
        /*016c*/ 	.word	0x000010e0


	//   ....[7]....
        /*0170*/ 	.word	0x00001530


	//   ....[8]....
        /*0174*/ 	.word	0x00002750


	//   ....[9]....
        /*0178*/ 	.word	0x000029c0


	//----- nvinfo : EIATTR_VRC_CTA_INIT_COUNT
	.align		4
.L_46:
        /*017c*/ 	.byte	0x02, 0x4a
        /*017e*/ 	.byte	0x80
	.zero		1


	//----- nvinfo : EIATTR_MBARRIER_INSTR_OFFSETS
	.align		4
        /*0180*/ 	.byte	0x04, 0x39
        /*0182*/ 	.short	(.L_48 - .L_47)


	//   ....[0]....
.L_47:
        /*0184*/ 	.word	0x00001730
        /*0188*/ 	.word	0x000000ff
        /*018c*/ 	.word	0x0000c000
        /*0190*/ 	.short	0x0100
        /*0192*/ 	.byte	0x08
	.zero		1


	//   ....[1]....
        /*0194*/ 	.word	0x00001740
        /*0198*/ 	.word	0x000000ff
        /*019c*/ 	.word	0x0000c020
        /*01a0*/ 	.short	0x0100
        /*01a2*/ 	.byte	0x08
	.zero		1


	//   ....[2]....
        /*01a4*/ 	.word	0x000017f0
        /*01a8*/ 	.word	0x000000ff
        /*01ac*/ 	.word	0x0000c008
        /*01b0*/ 	.short	0x0100
        /*01b2*/ 	.byte	0x08
	.zero		1


	//   ....[3]....
        /*01b4*/ 	.word	0x00001800
        /*01b8*/ 	.word	0x000000ff
        /*01bc*/ 	.word	0x0000c028
        /*01c0*/ 	.short	0x0100
        /*01c2*/ 	.byte	0x08
	.zero		1


	//   ....[4]....
        /*01c4*/ 	.word	0x00001910
        /*01c8*/ 	.word	0x000000ff
        /*01cc*/ 	.word	0x0000c010
        /*01d0*/ 	.short	0x0100
        /*01d2*/ 	.byte	0x08
	.zero		1


	//   ....[5]....
        /*01d4*/ 	.word	0x00001920
        /*01d8*/ 	.word	0x000000ff
        /*01dc*/ 	.word	0x0000c030
        /*01e0*/ 	.short	0x0100
        /*01e2*/ 	.byte	0x08
	.zero		1


	//   ....[6]....
        /*01e4*/ 	.word	0x00001af0
        /*01e8*/ 	.word	0x000000ff
        /*01ec*/ 	.word	0x0000c000
        /*01f0*/ 	.short	0x010a
        /*01f2*/ 	.byte	0x08
	.zero		1


	//   ....[7]....
        /*01f4*/ 	.word	0x00001d90
        /*01f8*/ 	.word	0x000000ff
        /*01fc*/ 	.word	0x0000c020
        /*0200*/ 	.short	0x010a
        /*0202*/ 	.byte	0x08
	.zero		1


	//   ....[8]....
        /*0204*/ 	.word	0x00001fb0
        /*0208*/ 	.word	0x000000ff
        /*020c*/ 	.word	0x0000c000
        /*0210*/ 	.short	0x010a
        /*0212*/ 	.byte	0x1c
	.zero		1


	//   ....[9]....
        /*0214*/ 	.word	0x00002280
        /*0218*/ 	.word	0x000000ff
        /*021c*/ 	.word	0x0000c020
        /*0220*/ 	.short	0x010a
        /*0222*/ 	.byte	0x1c
	.zero		1


	//   ....[10]....
        /*0224*/ 	.word	0x00002360
        /*0228*/ 	.word	0x000000ff
        /*022c*/ 	.word	0x0000c000
        /*0230*/ 	.short	0x0108
        /*0232*/ 	.byte	0x08
	.zero		1


	//   ....[11]....
        /*0234*/ 	.word	0x00002370
        /*0238*/ 	.word	0x000000ff
        /*023c*/ 	.word	0x0000c020
        /*0240*/ 	.short	0x0108
        /*0242*/ 	.byte	0x08
	.zero		1


	//   ....[12]....
        /*0244*/ 	.word	0x000023c0
        /*0248*/ 	.word	0x000000ff
        /*024c*/ 	.word	0x0000c008
        /*0250*/ 	.short	0x0108
        /*0252*/ 	.byte	0x08
	.zero		1


	//   ....[13]....
        /*0254*/ 	.word	0x000023d0
        /*0258*/ 	.word	0x000000ff
        /*025c*/ 	.word	0x0000c028
        /*0260*/ 	.short	0x0108
        /*0262*/ 	.byte	0x08
	.zero		1


	//   ....[14]....
        /*0264*/ 	.word	0x00002420
        /*0268*/ 	.word	0x000000ff
        /*026c*/ 	.word	0x0000c010
        /*0270*/ 	.short	0x0108
        /*0272*/ 	.byte	0x08
	.zero		1


	//   ....[15]....
        /*0274*/ 	.word	0x00002430
        /*0278*/ 	.word	0x000000ff
        /*027c*/ 	.word	0x0000c030
        /*0280*/ 	.short	0x0108
        /*0282*/ 	.byte	0x08
	.zero		1


	//   ....[16]....
        /*0284*/ 	.word	0x000029e0
        /*0288*/ 	.word	0x000000ff
        /*028c*/ 	.word	0x0000c000
        /*0290*/ 	.short	0x010a
        /*0292*/ 	.byte	0x08
	.zero		1


	//   ....[17]....
        /*0294*/ 	.word	0x00002a10
        /*0298*/ 	.word	0x000000ff
        /*029c*/ 	.word	0x0000c020
        /*02a0*/ 	.short	0x010a
        /*02a2*/ 	.byte	0x08
	.zero		1


	//   ....[18]....
        /*02a4*/ 	.word	0x00002a40
        /*02a8*/ 	.word	0x000000ff
        /*02ac*/ 	.word	0x0000c000
        /*02b0*/ 	.short	0x010a
        /*02b2*/ 	.byte	0x1c
	.zero		1


	//   ....[19]....
        /*02b4*/ 	.word	0x00002a70
        /*02b8*/ 	.word	0x000000ff
        /*02bc*/ 	.word	0x0000c020
        /*02c0*/ 	.short	0x010a
        /*02c2*/ 	.byte	0x1c
	.zero		1


	//----- nvinfo : EIATTR_NUM_MBARRIERS
	.align		4
.L_48:
        /*02c4*/ 	.byte	0x03, 0x38
        /*02c6*/ 	.short	0x0006


	//----- nvinfo : EIATTR_EXIT_INSTR_OFFSETS
	.align		4
        /*02c8*/ 	.byte	0x04, 0x1c
        /*02ca*/ 	.short	(.L_50 - .L_49)


	//   ....[0]....
.L_49:
        /*02cc*/ 	.word	0x000029d0


	//----- nvinfo : EIATTR_REQNTID
	.align		4
.L_50:
        /*02d0*/ 	.byte	0x04, 0x10
        /*02d2*/ 	.short	(.L_52 - .L_51)
.L_51:
        /*02d4*/ 	.word	0x00000080
        /*02d8*/ 	.word	0x00000001
        /*02dc*/ 	.word	0x00000001


	//----- nvinfo : EIATTR_CRS_STACK_SIZE
	.align		4
.L_52:
        /*02e0*/ 	.byte	0x04, 0x1e
        /*02e2*/ 	.short	(.L_54 - .L_53)
.L_53:
        /*02e4*/ 	.word	0x00000000


	//----- nvinfo : EIATTR_CBANK_PARAM_SIZE
	.align		4
.L_54:
        /*02e8*/ 	.byte	0x03, 0x19
        /*02ea*/ 	.short	0x0050


	//----- nvinfo : EIATTR_PARAM_CBANK
	.align		4
        /*02ec*/ 	.byte	0x04, 0x0a
        /*02ee*/ 	.short	(.L_56 - .L_55)
	.align		4
.L_55:
        /*02f0*/ 	.word	index@(.nv.constant0.gluon_tcgen05)
        /*02f4*/ 	.short	0x0380
        /*02f6*/ 	.short	0x0050


	//----- nvinfo : EIATTR_SW_WAR
	.align		4
.L_56:
        /*02f8*/ 	.byte	0x04, 0x36
        /*02fa*/ 	.short	(.L_58 - .L_57)
.L_57:
        /*02fc*/ 	.word	0x00000008
.L_58:


//--------------------- .nv.compat                --------------------------
	.section	.nv.compat,"",@"SHT_CUDA_COMPAT_INFO"
	.align	4
        /*0000*/ 	.byte	0x02, 0x02, 0x02, 0x00, 0x02, 0x05, 0x05, 0x00, 0x02, 0x03, 0x03, 0x00, 0x02, 0x06, 0x01, 0x00


//--------------------- .nv.callgraph             --------------------------
	.section	.nv.callgraph,"",@"SHT_CUDA_CALLGRAPH"
	.align	4
	.sectionentsize	8
	.align		4
        /*0000*/ 	.word	0x00000000
	.align		4
        /*0004*/ 	.word	0xffffffff
	.align		4
        /*0008*/ 	.word	0x00000000
	.align		4
        /*000c*/ 	.word	0xfffffffe
	.align		4
        /*0010*/ 	.word	0x00000000
	.align		4
        /*0014*/ 	.word	0xfffffffd
	.align		4
        /*0018*/ 	.word	0x00000000
	.align		4
        /*001c*/ 	.word	0xfffffffc


//--------------------- .text.gluon_tcgen05       --------------------------
	.section	.text.gluon_tcgen05,"ax",@progbits
	.align	128
        .global         gluon_tcgen05
        .type           gluon_tcgen05,@function
        .size           gluon_tcgen05,(.L_x_82 - gluon_tcgen05)
        .other          gluon_tcgen05,@"STO_CUDA_ENTRY STV_DEFAULT"
gluon_tcgen05:
.text.gluon_tcgen05:
[----:B------:R-:W1:Y:S01]  /*0000*/  LDC R1, c[0x0][0x37c] ;  /* 0x0000df00ff017b82 */ /* 0x000e620000000800 */
[----:B------:R-:W2:Y:S02]  /*0010*/  S2R R0, SR_TID.X ;  /* 0x0000000000007919 */ /* 0x000ea40000002100 */
[----:B--2---:R-:W-:-:S13]  /*0020*/  ISETP.GE.U32.AND P2, PT, R0, 0x20, PT ;  /* 0x000000200000780c */ /* 0x004fda0003f46070 */
[----:B------:R-:W-:Y:S05]  /*0030*/  @P2 BRA `(.L_x_0) ;  /* 0x0000000000b82947 */ /* 0x000fea0003800000 */
[----:B------:R-:W2:Y:S01]  /*0040*/  S2UR UR6, SR_CgaCtaId ;  /* 0x00000000000679c3 */ /* 0x000ea20000008800 */
[----:B------:R-:W-:Y:S01]  /*0050*/  NOP ;  /* 0x0000000000007918 */ /* 0x000fe20000000000 */
[----:B------:R-:W-:Y:S02]  /*0060*/  UMOV UR4, 0x40 ;  /* 0x0000004000047882 */ /* 0x000fe40000000000 */
[----:B--2---:R-:W-:-:S09]  /*0070*/  ULEA UR4, UR6, UR4, 0x18 ;  /* 0x0000000406047291 */ /* 0x004fd2000f8ec0ff */
[----:B------:R-:W2:Y:S01]  /*0080*/  LDS.U8 R2, [UR4] ;  /* 0x00000004ff027984 */ /* 0x000ea20008000000 */
[----:B------:R-:W-:Y:S02]  /*0090*/  UMOV UR4, 0x400 ;  /* 0x0000040000047882 */ /* 0x000fe40000000000 */
[----:B------:R-:W-:Y:S01]  /*00a0*/  ULEA UR4, UR6, UR4, 0x18 ;  /* 0x0000000406047291 */ /* 0x000fe2000f8ec0ff */
[----:B--2---:R-:W-:-:S13]  /*00b0*/  ISETP.NE.AND P0, PT, R2, RZ, PT ;  /* 0x000000ff0200720c */ /* 0x004fda0003f05270 */
[----:B------:R-:W-:Y:S05]  /*00c0*/  @P0 BRA `(.L_x_1) ;  /* 0x00000000007c0947 */ /* 0x000fea0003800000 */
[----:B------:R-:W-:-:S13]  /*00d0*/  ELECT P0, URZ, PT ;  /* 0x0000000000ff782f */ /* 0x000fda0003800000 */
[----:B------:R-:W-:Y:S05]  /*00e0*/  @!P0 BRA `(.L_x_2) ;  /* 0x0000000000848947 */ /* 0x000fea0003800000 */
[----:B------:R-:W-:Y:S01]  /*00f0*/  UMOV UR5, 0x2 ;  /* 0x0000000200057882 */ /* 0x000fe20000000000 */
[----:B------:R-:W-:Y:S02]  /*0100*/  IMAD.MOV.U32 R5, RZ, RZ, 0x1 ;  /* 0x00000001ff057424 */ /* 0x000fe400078e00ff */
[----:B------:R-:W-:Y:S02]  /*0110*/  IMAD.MOV.U32 R3, RZ, RZ, 0x3 ;  /* 0x00000003ff037424 */ /* 0x000fe400078e00ff */
[----:B------:R-:W-:Y:S04]  /*0120*/  DEPBAR.LE SB2, 0x36 ;  /* 0x0000ad800000791a */ /* 0x000fe80000000000 */
[----:B------:R-:W2:Y:S02]  /*0130*/  UTCATOMSWS.FIND_AND_SET.ALIGN UP0, UR5, UR5 ;  /* 0x00000005000575e3 */ /* 0x000ea40008000800 */
[----:B--2---:R-:W-:-:S04]  /*0140*/  PLOP3.LUT P0, PT, PT, PT, UP0, 0x80, 0x8 ;  /* 0x000000000008781c */ /* 0x004fc80003f0f008 */
[----:B------:R-:W-:-:S04]  /*0150*/  SEL R2, RZ, 0xffffffff, !P0 ;  /* 0xffffffffff027807 */ /* 0x000fc80004000000 */
[----:B------:R-:W-:Y:S01]  /*0160*/  ISETP.NE.AND P0, PT, R2, RZ, PT ;  /* 0x000000ff0200720c */ /* 0x000fe20003f05270 */
[----:B------:R-:W-:-:S12]  /*0170*/  IMAD.U32 R2, RZ, RZ, UR5 ;  /* 0x00000005ff027e24 */ /* 0x000fd8000f8e00ff */
[----:B------:R-:W-:Y:S05]  /*0180*/  @P0 BRA `(.L_x_3) ;  /* 0x0000000000240947 */ /* 0x000fea0003800000 */
.L_x_4:
[----:B------:R-:W-:Y:S05]  /*0190*/  NANOSLEEP 0x64 ;  /* 0x000000640000795d */ /* 0x000fea0003800000 */
[----:B------:R-:W-:-:S05]  /*01a0*/  UMOV UR5, 0x2 ;  /* 0x0000000200057882 */ /* 0x000fca0000000000 */
[----:B------:R-:W-:Y:S04]  /*01b0*/  DEPBAR.LE SB2, 0x36 ;  /* 0x0000ad800000791a */ /* 0x000fe80000000000 */
[----:B------:R-:W2:Y:S02]  /*01c0*/  UTCATOMSWS.FIND_AND_SET.ALIGN UP0, UR5, UR5 ;  /* 0x00000005000575e3 */ /* 0x000ea40008000800 */
[----:B--2---:R-:W-:-:S04]  /*01d0*/  PLOP3.LUT P0, PT, PT, PT, UP0, 0x80, 0x8 ;  /* 0x000000000008781c */ /* 0x004fc80003f0f008 */
[----:B------:R-:W-:-:S04]  /*01e0*/  SEL R2, RZ, 0xffffffff, !P0 ;  /* 0xffffffffff027807 */ /* 0x000fc80004000000 */
[----:B------:R-:W-:Y:S01]  /*01f0*/  ISETP.NE.AND P0, PT, R2, RZ, PT ;  /* 0x000000ff0200720c */ /* 0x000fe20003f05270 */
[----:B------:R-:W-:-:S12]  /*0200*/  IMAD.U32 R2, RZ, RZ, UR5 ;  /* 0x00000005ff027e24 */ /* 0x000fd8000f8e00ff */
[----:B------:R-:W-:Y:S05]  /*0210*/  @!P0 BRA `(.L_x_4) ;  /* 0xfffffffc00dc8947 */ /* 0x000fea000383ffff */
.L_x_3:
[C---:B------:R-:W-:Y:S01]  /*0220*/  VIADD R4, R2.reuse, 0x10 ;  /* 0x0000001002047836 */ /* 0x040fe20000000000 */
[----:B------:R-:W-:Y:S01]  /*0230*/  UMOV UR5, 0x50 ;  /* 0x0000005000057882 */ /* 0x000fe20000000000 */
[----:B------:R-:W-:Y:S01]  /*0240*/  SHF.L.U32 R3, R3, R2, RZ ;  /* 0x0000000203037219 */ /* 0x000fe200000006ff */
[----:B------:R-:W-:Y:S01]  /*0250*/  ULEA UR5, UR6, UR5, 0x18 ;  /* 0x0000000506057291 */ /* 0x000fe2000f8ec0ff */
[----:B------:R-:W-:Y:S01]  /*0260*/  IMAD.SHL.U32 R2, R2, 0x20, RZ ;  /* 0x0000002002027824 */ /* 0x000fe200078e00ff */
[----:B------:R-:W-:-:S04]  /*0270*/  SHF.L.U32 R4, R5, R4, RZ ;  /* 0x0000000405047219 */ /* 0x000fc800000006ff */
[----:B------:R-:W-:-:S05]  /*0280*/  LOP3.LUT R3, R4, R3, RZ, 0xfc, !PT ;  /* 0x0000000304037212 */ /* 0x000fca00078efcff */
[----:B------:R2:W-:Y:S04]  /*0290*/  ATOMS.OR RZ, [UR5], R3 ;  /* 0x00000003ffff798c */ /* 0x0005e8000b000005 */
[----:B------:R2:W-:Y:S01]  /*02a0*/  STS [UR4], R2 ;  /* 0x00000002ff007988 */ /* 0x0005e20008000804 */
[----:B------:R-:W-:Y:S05]  /*02b0*/  BRA `(.L_x_2) ;  /* 0x0000000000107947 */ /* 0x000fea0003800000 */
.L_x_1:
[----:B------:R-:W-:Y:S01]  /*02c0*/  IMAD.MOV.U32 R3, RZ, RZ, -0x1 ;  /* 0xffffffffff037424 */ /* 0x000fe200078e00ff */
[----:B------:R-:W-:-:S04]  /*02d0*/  MOV R2, 0x300 ;  /* 0x0000030000027802 */ /* 0x000fc80000000f00 */
[----:B------:R2:W-:Y:S03]  /*02e0*/  STS [UR4], R3 ;  /* 0x00000003ff007988 */ /* 0x0005e60008000804 */
[----:B-12---:R-:W-:Y:S05]  /*02f0*/  CALL.REL.NOINC `($__internal_1_$__cuda_sm10x_tcgen05_guardrail_trap_phase_invalid_during_alloc) ;  /* 0x0000002400f47944 */ /* 0x006fea0003c00000 */
.L_x_2:
[----:B------:R-:W-:Y:S05]  /*0300*/  WARPSYNC.ALL ;  /* 0x0000000000007948 */ /* 0x000fea0003800000 */
[----:B------:R-:W-:Y:S01]  /*0310*/  NOP ;  /* 0x0000000000007918 */ /* 0x000fe20000000000 */
.L_x_0:
[----:B------:R-:W3:Y:S08]  /*0320*/  S2UR UR4, SR_CgaCtaId ;  /* 0x00000000000479c3 */ /* 0x000ef00000008800 */
[----:B------:R-:W-:Y:S01]  /*0330*/  BAR.SYNC.DEFER_BLOCKING 0x0 ;  /* 0x0000000000007b1d */ /* 0x000fe20000010000 */
[----:B------:R-:W-:-:S05]  /*0340*/  LOP3.LUT R36, R0, 0x7f, RZ, 0xc0, !PT ;  /* 0x0000007f00247812 */ /* 0x000fca00078ec0ff */
[----:B------:R-:W-:Y:S02]  /*0350*/  UMOV UR8, 0x400 ;  /* 0x0000040000087882 */ /* 0x000fe40000000000 */
[----:B------:R-:W4:Y:S08]  /*0360*/  LDC R8, c[0x0][0x3a0] ;  /* 0x0000e800ff087b82 */ /* 0x000f300000000800 */
[----:B------:R-:W5:Y:S01]  /*0370*/  S2UR UR9, SR_CTAID.Y ;  /* 0x00000000000979c3 */ /* 0x000f620000002600 */
[----:B---3--:R-:W-:-:S09]  /*0380*/  ULEA UR8, UR4, UR8, 0x18 ;  /* 0x0000000804087291 */ /* 0x008fd2000f8ec0ff */
[----:B------:R-:W3:Y:S01]  /*0390*/  LDS R5, [UR8] ;  /* 0x00000008ff057984 */ /* 0x000ee20008000800 */
[----:B------:R-:W-:Y:S06]  /*03a0*/  BAR.SYNC.DEFER_BLOCKING 0x0 ;  /* 0x0000000000007b1d */ /* 0x000fec0000010000 */
[----:B------:R-:W-:Y:S05]  /*03b0*/  @P2 BRA `(.L_x_5) ;  /* 0x0000000000182947 */ /* 0x000fea0003800000 */
[----:B------:R-:W-:Y:S01]  /*03c0*/  ELECT P0, URZ, PT ;  /* 0x0000000000ff782f */ /* 0x000fe20003800000 */
[----:B--2---:R-:W-:Y:S01]  /*03d0*/  IMAD.MOV.U32 R2, RZ, RZ, 0x1 ;  /* 0x00000001ff027424 */ /* 0x004fe200078e00ff */
[----:B------:R-:W-:Y:S01]  /*03e0*/  UMOV UR5, 0x40 ;  /* 0x0000004000057882 */ /* 0x000fe20000000000 */
[----:B------:R-:W-:Y:S01]  /*03f0*/  UVIRTCOUNT.DEALLOC.SMPOOL 0x80 ;  /* 0x000000800000784c */ /* 0x000fe20000000000 */
[----:B------:R-:W-:-:S09]  /*0400*/  ULEA UR5, UR4, UR5, 0x18 ;  /* 0x0000000504057291 */ /* 0x000fd2000f8ec0ff */
[----:B------:R2:W-:Y:S03]  /*0410*/  @P0 STS.U8 [UR5], R2 ;  /* 0x00000002ff000988 */ /* 0x0005e60008000005 */
.L_x_5:
[----:B------:R-:W2:Y:S01]  /*0420*/  S2UR UR4, SR_CTAID.Z ;  /* 0x00000000000479c3 */ /* 0x000ea20000002700 */
[----:B------:R-:W5:Y:S01]  /*0430*/  LDCU UR5, c[0x0][0x370] ;  /* 0x00006e00ff0577ac */ /* 0x000f620008000800 */
[----:B------:R-:W-:Y:S01]  /*0440*/  ISETP.GE.U32.AND P0, PT, R36, 0x20, PT ;  /* 0x000000202400780c */ /* 0x000fe20003f06070 */
[----:B----4-:R-:W-:Y:S01]  /*0450*/  VIADD R4, R8, 0xffffffff ;  /* 0xffffffff08047836 */ /* 0x010fe20000000000 */
[C---:B------:R-:W-:Y:S01]  /*0460*/  ISETP.NE.U32.AND P3, PT, R36.reuse, RZ, PT ;  /* 0x000000ff2400720c */ /* 0x040fe20003f65070 */
[----:B------:R-:W2:Y:S02]  /*0470*/  LDCU UR6, c[0x0][0x374] ;  /* 0x00006e80ff0677ac */ /* 0x000ea40008000800 */
[----:B--2---:R-:W-:Y:S01]  /*0480*/  LEA R3, R36, UR8, 0x2 ;  /* 0x0000000824037c11 */ /* 0x004fe2000f8e10ff */
[----:B------:R-:W-:Y:S01]  /*0490*/  BSSY.RECONVERGENT B0, `(.L_x_6) ;  /* 0x0000015000007945 */ /* 0x000fe20003800200 */
[----:B------:R-:W5:Y:S01]  /*04a0*/  S2UR UR7, SR_CTAID.X ;  /* 0x00000000000779c3 */ /* 0x000f620000002500 */
[----:B------:R-:W2:Y:S01]  /*04b0*/  LDCU.64 UR20, c[0x0][0x3c0] ;  /* 0x00007800ff1477ac */ /* 0x000ea20008000a00 */
[----:B---3--:R-:W-:-:S04]  /*04c0*/  R2UR UR23, R5 ;  /* 0x00000000051772ca */ /* 0x008fc800000e0000 */
[----:B------:R3:W-:Y:S02]  /*04d0*/  @!P0 STS [R3], RZ ;  /* 0x000000ff03008388 */ /* 0x0007e40000000800 */
[----:B------:R-:W4:Y:S01]  /*04e0*/  LDC R2, c[0x0][0x398] ;  /* 0x0000e600ff027b82 */ /* 0x000f220000000800 */
[----:B------:R-:W-:Y:S01]  /*04f0*/  NOP ;  /* 0x0000000000007918 */ /* 0x000fe20000000000 */
[----:B------:R3:W-:Y:S01]  /*0500*/  @!P3 STS [UR8+0x20], R4 ;  /* 0x00002004ff00b988 */ /* 0x0007e20008000808 */
[----:B-----5:R-:W-:-:S04]  /*0510*/  UIMAD UR4, UR4, UR6, UR9 ;  /* 0x00000006040472a4 */ /* 0x020fc8000f8e0209 */
[----:B------:R-:W-:-:S04]  /*0520*/  UIMAD UR4, UR4, UR5, UR7 ;  /* 0x00000005040472a4 */ /* 0x000fc8000f8e0207 */
[----:B------:R-:W-:-:S04]  /*0530*/  UIMAD UR4, UR4, 0x180, URZ ;  /* 0x00000180040478a4 */ /* 0x000fc8000f8e02ff */
[----:B--2---:R-:W-:Y:S01]  /*0540*/  UIADD3 UR24, UP0, UPT, UR4, UR20, URZ ;  /* 0x0000001404187290 */ /* 0x004fe2000ff1e0ff */
[----:B----4-:R-:W-:-:S03]  /*0550*/  VIADD R2, R2, 0xffffffff ;  /* 0xffffffff02027836 */ /* 0x010fc60000000000 */
[----:B------:R-:W-:Y:S01]  /*0560*/  ULEA.HI.X.SX32 UR25, UR4, UR21, 0x1, UP0 ;  /* 0x0000001504197291 */ /* 0x000fe200080f0eff */
[----:B---3--:R-:W-:Y:S11]  /*0570*/  @P3 BRA `(.L_x_7) ;  /* 0x0000000000183947 */ /* 0x008ff60003800000 */
[----:B------:R-:W2:Y:S01]  /*0580*/  LDS R5, [UR8+0x8] ;  /* 0x00000808ff057984 */ /* 0x000ea20008000800 */
[----:B------:R-:W3:Y:S01]  /*0590*/  LDC.64 R10, c[0x0][0x380] ;  /* 0x0000e000ff0a7b82 */ /* 0x000ee20000000a00 */
[----:B------:R-:W-:Y:S02]  /*05a0*/  IMAD.MOV.U32 R6, RZ, RZ, 0x70 ;  /* 0x00000070ff067424 */ /* 0x000fe400078e00ff */
[----:B---3--:R3:W-:Y:S03]  /*05b0*/  STS.64 [UR8], R10 ;  /* 0x0000000aff007988 */ /* 0x0087e60008000a08 */
[----:B--2---:R-:W-:-:S05]  /*05c0*/  LOP3.LUT R5, R5, 0x10, R6, 0xd8, !PT ;  /* 0x0000001005057812 */ /* 0x004fca00078ed806 */
[----:B------:R3:W-:Y:S02]  /*05d0*/  STS [UR8+0x8], R5 ;  /* 0x00000805ff007988 */ /* 0x0007e40008000808 */
.L_x_7:
[----:B------:R-:W-:Y:S05]  /*05e0*/  BSYNC.RECONVERGENT B0 ;  /* 0x0000000000007941 */ /* 0x000fea0003800200 */
.L_x_6:
[----:B------:R-:W-:Y:S04]  /*05f0*/  BSSY.RECONVERGENT B0, `(.L_x_8) ;  /* 0x000000a000007945 */ /* 0x000fe80003800200 */
[----:B------:R-:W-:Y:S05]  /*0600*/  @P3 BRA `(.L_x_9) ;  /* 0x0000000000203947 */ /* 0x000fea0003800000 */
[----:B---3--:R-:W2:Y:S01]  /*0610*/  LDS R5, [UR8+0x34] ;  /* 0x00003408ff057984 */ /* 0x008ea20008000800 */
[----:B------:R-:W-:Y:S02]  /*0620*/  IMAD.MOV.U32 R6, RZ, RZ, 0x7f000000 ;  /* 0x7f000000ff067424 */ /* 0x000fe400078e00ff */
[----:B------:R-:W-:Y:S01]  /*0630*/  @!P3 IMAD.MOV.U32 R7, RZ, RZ, 0x3f ;  /* 0x0000003fff07b424 */ /* 0x000fe200078e00ff */
[----:B------:R-:W3:Y:S02]  /*0640*/  @!P3 LDS R10, [UR8+0x38] ;  /* 0x00003808ff0ab984 */ /* 0x000ee40008000800 */
[----:B--2---:R-:W-:Y:S02]  /*0650*/  LOP3.LUT R5, R5, 0xff000000, R6, 0xb8, !PT ;  /* 0xff00000005057812 */ /* 0x004fe400078eb806 */
[----:B---3--:R-:W-:-:S03]  /*0660*/  @!P3 LOP3.LUT R6, R10, 0xff, R7, 0xb8, !PT ;  /* 0x000000ff0a06b812 */ /* 0x008fc600078eb807 */
[----:B------:R2:W-:Y:S04]  /*0670*/  STS [UR8+0x34], R5 ;  /* 0x00003405ff007988 */ /* 0x0005e80008000808 */
[----:B------:R2:W-:Y:S02]  /*0680*/  @!P3 STS [UR8+0x38], R6 ;  /* 0x00003806ff00b988 */ /* 0x0005e40008000808 */
.L_x_9:
[----:B------:R-:W-:Y:S05]  /*0690*/  BSYNC.RECONVERGENT B0 ;  /* 0x0000000000007941 */ /* 0x000fea0003800200 */
.L_x_8:
[----:B------:R-:W-:Y:S04]  /*06a0*/  BSSY.RECONVERGENT B0, `(.L_x_10) ;  /* 0x000000a000007945 */ /* 0x000fe80003800200 */
[----:B------:R-:W-:Y:S05]  /*06b0*/  @P3 BRA `(.L_x_11) ;  /* 0x0000000000203947 */ /* 0x000fea0003800000 */
[----:B--23--:R-:W2:Y:S01]  /*06c0*/  LDS R5, [UR8+0x1c] ;  /* 0x00001c08ff057984 */ /* 0x00cea20008000800 */
[----:B------:R-:W3:Y:S03]  /*06d0*/  LDC.64 R6, c[0x0][0x3a8] ;  /* 0x0000ea00ff067b82 */ /* 0x000ee60000000a00 */
[----:B------:R4:W-:Y:S01]  /*06e0*/  STS [UR8+0x24], R2 ;  /* 0x00002402ff007988 */ /* 0x0009e20008000808 */
[--C-:B---3--:R-:W-:Y:S02]  /*06f0*/  SHF.R.U32.HI R10, RZ, 0x4, R7.reuse ;  /* 0x00000004ff0a7819 */ /* 0x108fe40000011607 */
[----:B------:R-:W-:-:S05]  /*0700*/  SHF.R.U64 R6, R6, 0x4, R7 ;  /* 0x0000000406067819 */ /* 0x000fca0000001207 */
[----:B------:R4:W-:Y:S01]  /*0710*/  STS [UR8+0xc], R6 ;  /* 0x00000c06ff007988 */ /* 0x0009e20008000808 */
[----:B--2---:R-:W-:-:S05]  /*0720*/  LOP3.LUT R5, R5, 0xf, R10, 0xb8, !PT ;  /* 0x0000000f05057812 */ /* 0x004fca00078eb80a */
[----:B------:R4:W-:Y:S02]  /*0730*/  STS [UR8+0x1c], R5 ;  /* 0x00001c05ff007988 */ /* 0x0009e40008000808 */
.L_x_11:
[----:B------:R-:W-:Y:S05]  /*0740*/  BSYNC.RECONVERGENT B0 ;  /* 0x0000000000007941 */ /* 0x000fea0003800200 */
.L_x_10:
[----:B------:R-:W-:Y:S04]  /*0750*/  BSSY.RECONVERGENT B1, `(.L_x_12) ;  /* 0x000001d000017945 */ /* 0x000fe80003800200 */
[----:B------:R-:W-:Y:S04]  /*0760*/  BSSY.RELIABLE B0, `(.L_x_13) ;  /* 0x0000018000007945 */ /* 0x000fe80003800100 */
[----:B------:R-:W-:Y:S05]  /*0770*/  @P3 BRA `(.L_x_14) ;  /* 0x00000000001c3947 */ /* 0x000fea0003800000 */
[----:B--234-:R-:W2:Y:S02]  /*0780*/  LDS R5, [UR8+0x34] ;  /* 0x00003408ff057984 */ /* 0x01cea40008000800 */
[----:B--2---:R-:W-:-:S05]  /*0790*/  LOP3.LUT R5, R5, 0x7, RZ, 0xb8, !PT ;  /* 0x0000000705057812 */ /* 0x004fca00078eb8ff */
[----:B------:R2:W-:Y:S01]  /*07a0*/  STS [UR8+0x34], R5 ;  /* 0x00003405ff007988 */ /* 0x0005e20008000808 */
[----:B------:R-:W-:Y:S05]  /*07b0*/  @P3 BRA `(.L_x_15) ;  /* 0x00000000001c3947 */ /* 0x000fea0003800000 */
[----:B--2---:R-:W2:Y:S02]  /*07c0*/  LDS R5, [UR8+0x34] ;  /* 0x00003408ff057984 */ /* 0x004ea40008000800 */
[----:B--2---:R-:W-:-:S05]  /*07d0*/  LOP3.LUT R5, R5, 0x38, RZ, 0xb8, !PT ;  /* 0x0000003805057812 */ /* 0x004fca00078eb8ff */
[----:B------:R5:W-:Y:S02]  /*07e0*/  STS [UR8+0x34], R5 ;  /* 0x00003405ff007988 */ /* 0x000be40008000808 */
.L_x_14:
[----:B------:R-:W-:Y:S05]  /*07f0*/  @P3 BRA `(.L_x_16) ;  /* 0x00000000001c3947 */ /* 0x000fea0003800000 */
[----:B--2345:R-:W2:Y:S02]  /*0800*/  LDS R5, [UR8+0x8] ;  /* 0x00000808ff057984 */ /* 0x03cea40008000800 */
[----:B--2---:R-:W-:-:S05]  /*0810*/  LOP3.LUT R5, R5, 0x780, RZ, 0xb8, !PT ;  /* 0x0000078005057812 */ /* 0x004fca00078eb8ff */
[----:B------:R3:W-:Y:S02]  /*0820*/  STS [UR8+0x8], R5 ;  /* 0x00000805ff007988 */ /* 0x0007e40008000808 */
.L_x_15:
[----:B------:R-:W-:Y:S05]  /*0830*/  @P3 BRA `(.L_x_17) ;  /* 0x0000000000283947 */ /* 0x000fea0003800000 */
[----:B--23--:R-:W2:Y:S02]  /*0840*/  LDS R5, [UR8+0x8] ;  /* 0x00000808ff057984 */ /* 0x00cea40008000800 */
[----:B--2---:R-:W-:-:S05]  /*0850*/  LOP3.LUT R5, R5, 0x1800, RZ, 0xb8, !PT ;  /* 0x0000180005057812 */ /* 0x004fca00078eb8ff */
[----:B------:R2:W-:Y:S02]  /*0860*/  STS [UR8+0x8], R5 ;  /* 0x00000805ff007988 */ /* 0x0005e40008000808 */
.L_x_16:
[----:B------:R-:W-:Y:S05]  /*0870*/  @P3 BREAK.RELIABLE B0 ;  /* 0x0000000000003942 */ /* 0x000fea0003800100 */
[----:B------:R-:W-:Y:S05]  /*0880*/  @P3 BRA `(.L_x_18) ;  /* 0x0000000000243947 */ /* 0x000fea0003800000 */
[----:B--2-4-:R-:W2:Y:S01]  /*0890*/  LDS R6, [UR8+0x8] ;  /* 0x00000808ff067984 */ /* 0x014ea20008000800 */
[----:B---3-5:R-:W-:-:S05]  /*08a0*/  IMAD.MOV.U32 R5, RZ, RZ, 0x6000 ;  /* 0x00006000ff057424 */ /* 0x028fca00078e00ff */
[----:B--2---:R-:W-:-:S04]  /*08b0*/  LOP3.LUT R5, R6, 0x6000, R5, 0xd8, !PT ;  /* 0x0000600006057812 */ /* 0x004fc800078ed805 */
[----:B------:R-:W-:-:S05]  /*08c0*/  LOP3.LUT R5, R5, 0x400000, RZ, 0xb8, !PT ;  /* 0x0040000005057812 */ /* 0x000fca00078eb8ff */
[----:B------:R4:W-:Y:S02]  /*08d0*/  STS [UR8+0x8], R5 ;  /* 0x00000805ff007988 */ /* 0x0009e40008000808 */
.L_x_17:
[----:B------:R-:W-:Y:S05]  /*08e0*/  BSYNC.RELIABLE B0 ;  /* 0x0000000000007941 */ /* 0x000fea0003800100 */
.L_x_13:
[----:B--234-:R-:W2:Y:S02]  /*08f0*/  @!P3 LDS R5, [UR8+0x8] ;  /* 0x00000808ff05b984 */ /* 0x01cea40008000800 */
[----:B--2---:R-:W-:-:S05]  /*0900*/  @!P3 LOP3.LUT R5, R5, 0x8000, RZ, 0xb8, !PT ;  /* 0x000080000505b812 */ /* 0x004fca00078eb8ff */
[----:B------:R2:W-:Y:S02]  /*0910*/  @!P3 STS [UR8+0x8], R5 ;  /* 0x00000805ff00b988 */ /* 0x0005e40008000808 */
.L_x_18:
[----:B------:R-:W-:Y:S05]  /*0920*/  BSYNC.RECONVERGENT B1 ;  /* 0x0000000000017941 */ /* 0x000fea0003800200 */
.L_x_12:
[----:B------:R-:W-:Y:S05]  /*0930*/  WARPSYNC.ALL ;  /* 0x0000000000007948 */ /* 0x000fea0003800000 */
[----:B------:R-:W-:Y:S01]  /*0940*/  NOP ;  /* 0x0000000000007918 */ /* 0x000fe20000000000 */
[----:B------:R-:W-:Y:S05]  /*0950*/  @P0 BRA `(.L_x_19) ;  /* 0x0000000000300947 */ /* 0x000fea0003800000 */
[----:B--2345:R-:W2:Y:S01]  /*0960*/  S2R R5, SR_LANEID ;  /* 0x0000000000057919 */ /* 0x03cea20000000000 */
[----:B------:R-:W-:Y:S05]  /*0970*/  WARPSYNC.ALL ;  /* 0x0000000000007948 */ /* 0x000fea0003800000 */
[----:B------:R-:W-:Y:S01]  /*0980*/  NOP ;  /* 0x0000000000007918 */ /* 0x000fe20000000000 */
[----:B--2---:R-:W-:-:S05]  /*0990*/  IMAD.SHL.U32 R5, R5, 0x4, RZ ;  /* 0x0000000405057824 */ /* 0x004fca00078e00ff */
[----:B------:R-:W2:Y:S01]  /*09a0*/  LDS R9, [R5+UR8] ;  /* 0x0000000805097984 */ /* 0x000ea20008000800 */
[----:B------:R-:W-:-:S05]  /*09b0*/  IADD3 R6, P1, PT, R5, UR24, RZ ;  /* 0x0000001805067c10 */ /* 0x000fca000ff3e0ff */
[----:B------:R-:W-:-:S05]  /*09c0*/  IMAD.X R7, RZ, RZ, UR25, P1 ;  /* 0x00000019ff077e24 */ /* 0x000fca00088e06ff */
[----:B--2---:R2:W3:Y:S01]  /*09d0*/  ATOMG.E.EXCH.STRONG.GPU PT, RZ, [R6], R9 ;  /* 0x0000000906ff73a8 */ /* 0x0044e200041ee100 */
[----:B------:R-:W-:-:S04]  /*09e0*/  DEPBAR {5,4,3,2,1,0} ;  /* 0x0000003f0000791a */ /* 0x000fc80000000000 */
[----:B------:R-:W4:Y:S02]  /*09f0*/  CCTL.E.C.LDCU.IV.DEEP [UR24] ;  /* 0x0000000018007540 */ /* 0x000f240009c08000 */
[----:B----4-:R2:W-:Y:S01]  /*0a00*/  UTMACCTL.IV [UR24] ;  /* 0x00000000180079b9 */ /* 0x0105e20008000000 */
[----:B------:R-:W-:Y:S01]  /*0a10*/  NOP ;  /* 0x0000000000007918 */ /* 0x000fe20000000000 */
.L_x_19:
[----:B------:R-:W-:Y:S05]  /*0a20*/  @P0 BRA `(.L_x_20) ;  /* 0x00000000000c0947 */ /* 0x000fea0003800000 */
[----:B------:R0:W-:Y:S01]  /*0a30*/  UTMACMDFLUSH ;  /* 0x00000000000079b7 */ /* 0x0001e20000000000 */
[----:B------:R-:W-:Y:S05]  /*0a40*/  @P0 BRA `(.L_x_20) ;  /* 0x0000000000040947 */ /* 0x000fea0003800000 */
[----:B------:R-:W-:-:S04]  /*0a50*/  DEPBAR.LE SB0, 0x0 ;  /* 0x000080000000791a */ /* 0x000fc80000000000 */
.L_x_20:
[----:B------:R-:W-:Y:S05]  /*0a60*/  WARPSYNC.ALL ;  /* 0x0000000000007948 */ /* 0x000fea0003800000 */
[----:B------:R-:W-:Y:S01]  /*0a70*/  NOP ;  /* 0x0000000000007918 */ /* 0x000fe20000000000 */
[----:B---3--:R-:W-:Y:S06]  /*0a80*/  BAR.SYNC.DEFER_BLOCKING 0x0 ;  /* 0x0000000000007b1d */ /* 0x008fec0000010000 */
[----:B------:R-:W-:Y:S02]  /*0a90*/  BSSY.RECONVERGENT B1, `(.L_x_21) ;  /* 0x000000b000017945 */ /* 0x000fe40003800200 */
[----:B------:R-:W-:Y:S06]  /*0aa0*/  BAR.SYNC.DEFER_BLOCKING 0x0 ;  /* 0x0000000000007b1d */ /* 0x000fec0000010000 */
[----:B------:R3:W-:Y:S01]  /*0ab0*/  @!P0 STS [R3], RZ ;  /* 0x000000ff03008388 */ /* 0x0007e20000000800 */
[----:B------:R-:W-:Y:S01]  /*0ac0*/  NOP ;  /* 0x0000000000007918 */ /* 0x000fe20000000000 */
[----:B------:R-:W-:Y:S05]  /*0ad0*/  @P3 BRA `(.L_x_22) ;  /* 0x0000000000183947 */ /* 0x000fea0003800000 */
[----:B--2-45:R-:W2:Y:S01]  /*0ae0*/  LDS R5, [UR8+0x8] ;  /* 0x00000808ff057984 */ /* 0x034ea20008000800 */
[----:B------:R-:W4:Y:S01]  /*0af0*/  LDC.64 R10, c[0x0][0x388] ;  /* 0x0000e200ff0a7b82 */ /* 0x000f220000000a00 */
[----:B------:R-:W-:Y:S02]  /*0b00*/  IMAD.MOV.U32 R6, RZ, RZ, 0x70 ;  /* 0x00000070ff067424 */ /* 0x000fe400078e00ff */
[----:B----4-:R4:W-:Y:S03]  /*0b10*/  STS.64 [UR8], R10 ;  /* 0x0000000aff007988 */ /* 0x0109e60008000a08 */
[----:B--2---:R-:W-:-:S05]  /*0b20*/  LOP3.LUT R5, R5, 0x10, R6, 0xd8, !PT ;  /* 0x0000001005057812 */ /* 0x004fca00078ed806 */
[----:B------:R4:W-:Y:S02]  /*0b30*/  STS [UR8+0x8], R5 ;  /* 0x00000805ff007988 */ /* 0x0009e40008000808 */
.L_x_22:
[----:B--2---:R-:W-:Y:S05]  /*0b40*/  BSYNC.RECONVERGENT B1 ;  /* 0x0000000000017941 */ /* 0x004fea0003800200 */
.L_x_21:
[----:B------:R-:W-:Y:S04]  /*0b50*/  BSSY.RECONVERGENT B2, `(.L_x_23) ;  /* 0x000000f000027945 */ /* 0x000fe80003800200 */
[----:B------:R-:W-:Y:S04]  /*0b60*/  BSSY.RELIABLE B1, `(.L_x_24) ;  /* 0x000000c000017945 */ /* 0x000fe80003800100 */
[----:B------:R-:W-:Y:S05]  /*0b70*/  @P3 BRA `(.L_x_25) ;  /* 0x0000000000283947 */ /* 0x000fea0003800000 */
[----:B----45:R-:W2:Y:S01]  /*0b80*/  LDS R5, [UR8+0x34] ;  /* 0x00003408ff057984 */ /* 0x030ea20008000800 */
[----:B------:R-:W-:Y:S01]  /*0b90*/  IMAD.MOV.U32 R6, RZ, RZ, 0x7f000000 ;  /* 0x7f000000ff067424 */ /* 0x000fe200078e00ff */
[----:B------:R-:W-:Y:S05]  /*0ba0*/  @P3 BREAK.RELIABLE B1 ;  /* 0x0000000000013942 */ /* 0x000fea0003800100 */
[----:B--2---:R-:W-:-:S05]  /*0bb0*/  LOP3.LUT R5, R5, 0xff000000, R6, 0xb8, !PT ;  /* 0xff00000005057812 */ /* 0x004fca00078eb806 */
[----:B------:R2:W-:Y:S01]  /*0bc0*/  STS [UR8+0x34], R5 ;  /* 0x00003405ff007988 */ /* 0x0005e20008000808 */
[----:B------:R-:W-:Y:S05]  /*0bd0*/  @P3 BRA `(.L_x_26) ;  /* 0x0000000000183947 */ /* 0x000fea0003800000 */
[----:B--2---:R-:W2:Y:S01]  /*0be0*/  LDS R5, [UR8+0x38] ;  /* 0x00003808ff057984 */ /* 0x004ea20008000800 */
[----:B------:R-:W-:-:S05]  /*0bf0*/  IMAD.MOV.U32 R6, RZ, RZ, 0x3f ;  /* 0x0000003fff067424 */ /* 0x000fca00078e00ff */
[----:B--2---:R-:W-:-:S05]  /*0c00*/  LOP3.LUT R5, R5, 0xff, R6, 0xb8, !PT ;  /* 0x000000ff05057812 */ /* 0x004fca00078eb806 */
[----:B------:R2:W-:Y:S02]  /*0c10*/  STS [UR8+0x38], R5 ;  /* 0x00003805ff007988 */ /* 0x0005e40008000808 */
.L_x_25:
[----:B------:R-:W-:Y:S05]  /*0c20*/  BSYNC.RELIABLE B1 ;  /* 0x0000000000017941 */ /* 0x000fea0003800100 */
.L_x_24:
[----:B------:R2:W-:Y:S02]  /*0c30*/  @!P3 STS [UR8+0x20], R4 ;  /* 0x00002004ff00b988 */ /* 0x0005e40008000808 */
.L_x_26:
[----:B------:R-:W-:Y:S05]  /*0c40*/  BSYNC.RECONVERGENT B2 ;  /* 0x0000000000027941 */ /* 0x000fea0003800200 */
.L_x_23:
[----:B------:R-:W-:Y:S05]  /*0c50*/  WARPSYNC.ALL ;  /* 0x0000000000007948 */ /* 0x000fea0003800000 */
[----:B------:R-:W-:Y:S01]  /*0c60*/  NOP ;  /* 0x0000000000007918 */ /* 0x000fe20000000000 */
[----:B----4-:R-:W4:Y:S01]  /*0c70*/  LDC R6, c[0x0][0x39c] ;  /* 0x0000e700ff067b82 */ /* 0x010f220000000800 */
[----:B------:R-:W-:Y:S01]  /*0c80*/  BSSY.RECONVERGENT B2, `(.L_x_27) ;  /* 0x000000b000027945 */ /* 0x000fe20003800200 */
[----:B----4-:R-:W-:-:S03]  /*0c90*/  VIADD R6, R6, 0xffffffff ;  /* 0xffffffff06067836 */ /* 0x010fc60000000000 */
[----:B------:R-:W-:Y:S05]  /*0ca0*/  @P3 BRA `(.L_x_28) ;  /* 0x0000000000203947 */ /* 0x000fea0003800000 */
[----:B--2---:R-:W2:Y:S01]  /*0cb0*/  LDS R4, [UR8+0x1c] ;  /* 0x00001c08ff047984 */ /* 0x004ea20008000800 */
[----:B------:R-:W4:Y:S03]  /*0cc0*/  LDC.64 R10, c[0x0][0x3b0] ;  /* 0x0000ec00ff0a7b82 */ /* 0x000f260000000a00 */
[----:B------:R3:W-:Y:S01]  /*0cd0*/  STS [UR8+0x24], R6 ;  /* 0x00002406ff007988 */ /* 0x0007e20008000808 */
[--C-:B----4-:R-:W-:Y:S02]  /*0ce0*/  SHF.R.U32.HI R7, RZ, 0x4, R11.reuse ;  /* 0x00000004ff077819 */ /* 0x110fe4000001160b */
[----:B-----5:R-:W-:-:S05]  /*0cf0*/  SHF.R.U64 R5, R10, 0x4, R11 ;  /* 0x000000040a057819 */ /* 0x020fca000000120b */
[----:B------:R3:W-:Y:S01]  /*0d00*/  STS [UR8+0xc], R5 ;  /* 0x00000c05ff007988 */ /* 0x0007e20008000808 */
[----:B--2---:R-:W-:-:S05]  /*0d10*/  LOP3.LUT R4, R4, 0xf, R7, 0xb8, !PT ;  /* 0x0000000f04047812 */ /* 0x004fca00078eb807 */
[----:B------:R3:W-:Y:S02]  /*0d20*/  STS [UR8+0x1c], R4 ;  /* 0x00001c04ff007988 */ /* 0x0007e40008000808 */
.L_x_28:
[----:B------:R-:W-:Y:S05]  /*0d30*/  BSYNC.RECONVERGENT B2 ;  /* 0x0000000000027941 */ /* 0x000fea0003800200 */
.L_x_27:
[----:B------:R-:W-:Y:S04]  /*0d40*/  BSSY.RECONVERGENT B3, `(.L_x_29) ;  /* 0x000001d000037945 */ /* 0x000fe80003800200 */
[----:B------:R-:W-:Y:S04]  /*0d50*/  BSSY.RELIABLE B2, `(.L_x_30) ;  /* 0x0000018000027945 */ /* 0x000fe80003800100 */
[----:B------:R-:W-:Y:S05]  /*0d60*/  @P3 BRA `(.L_x_31) ;  /* 0x00000000001c3947 */ /* 0x000fea0003800000 */
[----:B--23--:R-:W2:Y:S02]  /*0d70*/  LDS R4, [UR8+0x34] ;  /* 0x00003408ff047984 */ /* 0x00cea40008000800 */
[----:B--2---:R-:W-:-:S05]  /*0d80*/  LOP3.LUT R4, R4, 0x7, RZ, 0xb8, !PT ;  /* 0x0000000704047812 */ /* 0x004fca00078eb8ff */
[----:B------:R2:W-:Y:S01]  /*0d90*/  STS [UR8+0x34], R4 ;  /* 0x00003404ff007988 */ /* 0x0005e20008000808 */
[----:B------:R-:W-:Y:S05]  /*0da0*/  @P3 BRA `(.L_x_32) ;  /* 0x00000000001c3947 */ /* 0x000fea0003800000 */
[----:B--2---:R-:W2:Y:S02]  /*0db0*/  LDS R4, [UR8+0x34] ;  /* 0x00003408ff047984 */ /* 0x004ea40008000800 */
[----:B--2---:R-:W-:-:S05]  /*0dc0*/  LOP3.LUT R4, R4, 0x38, RZ, 0xb8, !PT ;  /* 0x0000003804047812 */ /* 0x004fca00078eb8ff */
[----:B------:R4:W-:Y:S02]  /*0dd0*/  STS [UR8+0x34], R4 ;  /* 0x00003404ff007988 */ /* 0x0009e40008000808 */
.L_x_31:
[----:B------:R-:W-:Y:S05]  /*0de0*/  @P3 BRA `(.L_x_33) ;  /* 0x00000000001c3947 */ /* 0x000fea0003800000 */
[----:B--234-:R-:W2:Y:S02]  /*0df0*/  LDS R4, [UR8+0x8] ;  /* 0x00000808ff047984 */ /* 0x01cea40008000800 */
[----:B--2---:R-:W-:-:S05]  /*0e00*/  LOP3.LUT R4, R4, 0x780, RZ, 0xb8, !PT ;  /* 0x0000078004047812 */ /* 0x004fca00078eb8ff */
[----:B------:R3:W-:Y:S02]  /*0e10*/  STS [UR8+0x8], R4 ;  /* 0x00000804ff007988 */ /* 0x0007e40008000808 */
.L_x_32:
[----:B------:R-:W-:Y:S05]  /*0e20*/  @P3 BRA `(.L_x_34) ;  /* 0x0000000000283947 */ /* 0x000fea0003800000 */
[----:B--23--:R-:W2:Y:S02]  /*0e30*/  LDS R4, [UR8+0x8] ;  /* 0x00000808ff047984 */ /* 0x00cea40008000800 */
[----:B--2---:R-:W-:-:S05]  /*0e40*/  LOP3.LUT R4, R4, 0x1800, RZ, 0xb8, !PT ;  /* 0x0000180004047812 */ /* 0x004fca00078eb8ff */
[----:B------:R2:W-:Y:S02]  /*0e50*/  STS [UR8+0x8], R4 ;  /* 0x00000804ff007988 */ /* 0x0005e40008000808 */
.L_x_33:
[----:B------:R-:W-:Y:S05]  /*0e60*/  @P3 BREAK.RELIABLE B2 ;  /* 0x0000000000023942 */ /* 0x000fea0003800100 */
[----:B------:R-:W-:Y:S05]  /*0e70*/  @P3 BRA `(.L_x_35) ;  /* 0x0000000000243947 */ /* 0x000fea0003800000 */
[----:B--234-:R-:W2:Y:S01]  /*0e80*/  LDS R4, [UR8+0x8] ;  /* 0x00000808ff047984 */ /* 0x01cea20008000800 */
[----:B-----5:R-:W-:-:S05]  /*0e90*/  IMAD.MOV.U32 R5, RZ, RZ, 0x6000 ;  /* 0x00006000ff057424 */ /* 0x020fca00078e00ff */
[----:B--2---:R-:W-:-:S04]  /*0ea0*/  LOP3.LUT R4, R4, 0x6000, R5, 0xd8, !PT ;  /* 0x0000600004047812 */ /* 0x004fc800078ed805 */
[----:B------:R-:W-:-:S05]  /*0eb0*/  LOP3.LUT R4, R4, 0x400000, RZ, 0xb8, !PT ;  /* 0x0040000004047812 */ /* 0x000fca00078eb8ff */
[----:B------:R4:W-:Y:S02]  /*0ec0*/  STS [UR8+0x8], R4 ;  /* 0x00000804ff007988 */ /* 0x0009e40008000808 */
.L_x_34:
[----:B------:R-:W-:Y:S05]  /*0ed0*/  BSYNC.RELIABLE B2 ;  /* 0x0000000000027941 */ /* 0x000fea0003800100 */
.L_x_30:
[----:B--234-:R-:W2:Y:S02]  /*0ee0*/  @!P3 LDS R4, [UR8+0x8] ;  /* 0x00000808ff04b984 */ /* 0x01cea40008000800 */
[----:B--2---:R-:W-:-:S05]  /*0ef0*/  @!P3 LOP3.LUT R4, R4, 0x8000, RZ, 0xb8, !PT ;  /* 0x000080000404b812 */ /* 0x004fca00078eb8ff */
[----:B------:R2:W-:Y:S02]  /*0f00*/  @!P3 STS [UR8+0x8], R4 ;  /* 0x00000804ff00b988 */ /* 0x0005e40008000808 */
.L_x_35:
[----:B------:R-:W-:Y:S05]  /*0f10*/  BSYNC.RECONVERGENT B3 ;  /* 0x0000000000037941 */ /* 0x000fea0003800200 */
.L_x_29:
[----:B------:R-:W-:Y:S05]  /*0f20*/  WARPSYNC.ALL ;  /* 0x0000000000007948 */ /* 0x000fea0003800000 */
[----:B------:R-:W-:Y:S01]  /*0f30*/  NOP ;  /* 0x0000000000007918 */ /* 0x000fe20000000000 */
[----:B------:R-:W-:-:S04]  /*0f40*/  UIADD3 UR5, UPT, UPT, UR4, 0x80, URZ ;  /* 0x0000008004057890 */ /* 0x000fc8000fffe0ff */
[----:B------:R-:W-:-:S04]  /*0f50*/  UIADD3 UR26, UP0, UPT, UR5, UR20, URZ ;  /* 0x00000014051a7290 */ /* 0x000fc8000ff1e0ff */
[----:B------:R-:W-:Y:S01]  /*0f60*/  ULEA.HI.X.SX32 UR27, UR5, UR21, 0x1, UP0 ;  /* 0x00000015051b7291 */ /* 0x000fe200080f0eff */
[----:B------:R-:W-:Y:S11]  /*0f70*/  @P0 BRA `(.L_x_36) ;  /* 0x0000000000300947 */ /* 0x000ff60003800000 */
[----:B--234-:R-:W2:Y:S01]  /*0f80*/  S2R R4, SR_LANEID ;  /* 0x0000000000047919 */ /* 0x01cea20000000000 */
[----:B------:R-:W-:Y:S05]  /*0f90*/  WARPSYNC.ALL ;  /* 0x0000000000007948 */ /* 0x000fea0003800000 */
[----:B------:R-:W-:Y:S01]  /*0fa0*/  NOP ;  /* 0x0000000000007918 */ /* 0x000fe20000000000 */
[----:B--2---:R-:W-:-:S05]  /*0fb0*/  IMAD.SHL.U32 R9, R4, 0x4, RZ ;  /* 0x0000000404097824 */ /* 0x004fca00078e00ff */
[----:B------:R-:W2:Y:S01]  /*0fc0*/  LDS R7, [R9+UR8] ;  /* 0x0000000809077984 */ /* 0x000ea20008000800 */
[----:B------:R-:W-:-:S05]  /*0fd0*/  IADD3 R4, P1, PT, R9, UR26, RZ ;  /* 0x0000001a09047c10 */ /* 0x000fca000ff3e0ff */
[----:B-----5:R-:W-:-:S05]  /*0fe0*/  IMAD.X R5, RZ, RZ, UR27, P1 ;  /* 0x0000001bff057e24 */ /* 0x020fca00088e06ff */
[----:B--2---:R2:W3:Y:S01]  /*0ff0*/  ATOMG.E.EXCH.STRONG.GPU PT, RZ, [R4], R7 ;  /* 0x0000000704ff73a8 */ /* 0x0044e200041ee100 */
[----:B------:R-:W-:-:S04]  /*1000*/  DEPBAR {5,4,3,2,1,0} ;  /* 0x0000003f0000791a */ /* 0x000fc80000000000 */
[----:B------:R-:W4:Y:S02]  /*1010*/  CCTL.E.C.LDCU.IV.DEEP [UR26] ;  /* 0x000000001a007540 */ /* 0x000f240009c08000 */
[----:B----4-:R2:W-:Y:S01]  /*1020*/  UTMACCTL.IV [UR26] ;  /* 0x000000001a0079b9 */ /* 0x0105e20008000000 */
[----:B------:R-:W-:Y:S01]  /*1030*/  NOP ;  /* 0x0000000000007918 */ /* 0x000fe20000000000 */
.L_x_36:
[----:B------:R-:W-:Y:S05]  /*1040*/  @P0 BRA `(.L_x_37) ;  /* 0x00000000000c0947 */ /* 0x000fea0003800000 */
[----:B------:R0:W-:Y:S01]  /*1050*/  UTMACMDFLUSH ;  /* 0x00000000000079b7 */ /* 0x0001e20000000000 */
[----:B------:R-:W-:Y:S05]  /*1060*/  @P0 BRA `(.L_x_37) ;  /* 0x0000000000040947 */ /* 0x000fea0003800000 */
[----:B------:R-:W-:-:S04]  /*1070*/  DEPBAR.LE SB0, 0x0 ;  /* 0x000080000000791a */ /* 0x000fc80000000000 */
.L_x_37:
        /* <DEDUP_REMOVED lines=8> */
[----:B---3--:R-:W3:Y:S01]  /*1100*/  LDS R3, [UR8+0x8] ;  /* 0x00000808ff037984 */ /* 0x008ee20008000800 */
[----:B------:R-:W2:Y:S02]  /*1110*/  LDC.64 R10, c[0x0][0x390] ;  /* 0x0000e400ff0a7b82 */ /* 0x000ea40000000a00 */
[----:B--2-4-:R-:W-:Y:S01]  /*1120*/  IMAD.MOV.U32 R4, RZ, RZ, 0x70 ;  /* 0x00000070ff047424 */ /* 0x014fe200078e00ff */
[----:B------:R2:W-:Y:S04]  /*1130*/  STS.64 [UR8], R10 ;  /* 0x0000000aff007988 */ /* 0x0005e80008000a08 */
[----:B---3--:R-:W-:-:S05]  /*1140*/  LOP3.LUT R3, R3, 0x10, R4, 0xd8, !PT ;  /* 0x0000001003037812 */ /* 0x008fca00078ed804 */
[----:B------:R2:W-:Y:S02]  /*1150*/  STS [UR8+0x8], R3 ;  /* 0x00000803ff007988 */ /* 0x0005e40008000808 */
.L_x_39:
[----:B--2---:R-:W-:Y:S05]  /*1160*/  BSYNC.RECONVERGENT B3 ;  /* 0x0000000000037941 */ /* 0x004fea0003800200 */
.L_x_38:
[----:B------:R-:W-:Y:S04]  /*1170*/  BSSY.RECONVERGENT B4, `(.L_x_40) ;  /* 0x0000033000047945 */ /* 0x000fe80003800200 */
[----:B------:R-:W-:Y:S04]  /*1180*/  BSSY.RELIABLE B3, `(.L_x_41) ;  /* 0x000002e000037945 */ /* 0x000fe80003800100 */
[----:B------:R-:W-:Y:S05]  /*1190*/  @P3 BRA `(.L_x_42) ;  /* 0x0000000000243947 */ /* 0x000fea0003800000 */
[----:B---3--:R-:W2:Y:S01]  /*11a0*/  LDS R3, [UR8+0x34] ;  /* 0x00003408ff037984 */ /* 0x008ea20008000800 */
[----:B----4-:R-:W-:-:S05]  /*11b0*/  IMAD.MOV.U32 R4, RZ, RZ, 0x3f000000 ;  /* 0x3f000000ff047424 */ /* 0x010fca00078e00ff */
[----:B--2---:R-:W-:-:S05]  /*11c0*/  LOP3.LUT R3, R3, 0xff000000, R4, 0xb8, !PT ;  /* 0xff00000003037812 */ /* 0x004fca00078eb804 */
[----:B------:R2:W-:Y:S01]  /*11d0*/  STS [UR8+0x34], R3 ;  /* 0x00003403ff007988 */ /* 0x0005e20008000808 */
[----:B------:R-:W-:Y:S05]  /*11e0*/  @P3 BRA `(.L_x_43) ;  /* 0x0000000000183947 */ /* 0x000fea0003800000 */
[----:B--2---:R-:W2:Y:S01]  /*11f0*/  LDS R3, [UR8+0x38] ;  /* 0x00003808ff037984 */ /* 0x004ea20008000800 */
[----:B------:R-:W-:-:S05]  /*1200*/  IMAD.MOV.U32 R4, RZ, RZ, 0x3f ;  /* 0x0000003fff047424 */ /* 0x000fca00078e00ff */
[----:B--2---:R-:W-:-:S05]  /*1210*/  LOP3.LUT R3, R3, 0xff, R4, 0xb8, !PT ;  /* 0x000000ff03037812 */ /* 0x004fca00078eb804 */
[----:B------:R2:W-:Y:S02]  /*1220*/  STS [UR8+0x38], R3 ;  /* 0x00003803ff007988 */ /* 0x0005e40008000808 */
.L_x_42:
[----:B------:R-:W-:Y:S05]  /*1230*/  @P3 BRA `(.L_x_44) ;  /* 0x00000000000c3947 */ /* 0x000fea0003800000 */
[----:B------:R2:W-:Y:S02]  /*1240*/  STS [UR8+0x20], R6 ;  /* 0x00002006ff007988 */ /* 0x0005e40008000808 */
.L_x_43:
[----:B------:R-:W-:Y:S05]  /*1250*/  @P3 BRA `(.L_x_45) ;  /* 0x0000000000243947 */ /* 0x000fea0003800000 */
[----:B------:R2:W-:Y:S02]  /*1260*/  STS [UR8+0x24], R2 ;  /* 0x00002402ff007988 */ /* 0x0005e40008000808 */
.L_x_44:
[----:B------:R-:W-:Y:S05]  /*1270*/  @P3 BRA `(.L_x_46) ;  /* 0x00000000002c3947 */ /* 0x000fea0003800000 */
[----:B--2---:R-:W2:Y:S01]  /*1280*/  LDS R2, [UR8+0x1c] ;  /* 0x00001c08ff027984 */ /* 0x004ea20008000800 */
[----:B------:R-:W3:Y:S02]  /*1290*/  LDC.64 R6, c[0x0][0x3b8] ;  /* 0x0000ee00ff067b82 */ /* 0x000ee40000000a00 */
[--C-:B---3-5:R-:W-:Y:S02]  /*12a0*/  SHF.R.U32.HI R5, RZ, 0x4, R7.reuse ;  /* 0x00000004ff057819 */ /* 0x128fe40000011607 */
[----:B------:R-:W-:-:S05]  /*12b0*/  SHF.R.U64 R3, R6, 0x4, R7 ;  /* 0x0000000406037819 */ /* 0x000fca0000001207 */
[----:B------:R3:W-:Y:S01]  /*12c0*/  STS [UR8+0xc], R3 ;  /* 0x00000c03ff007988 */ /* 0x0007e20008000808 */
[----:B--2---:R-:W-:-:S05]  /*12d0*/  LOP3.LUT R2, R2, 0xf, R5, 0xb8, !PT ;  /* 0x0000000f02027812 */ /* 0x004fca00078eb805 */
[----:B------:R3:W-:Y:S02]  /*12e0*/  STS [UR8+0x1c], R2 ;  /* 0x00001c02ff007988 */ /* 0x0007e40008000808 */
.L_x_45:
[----:B------:R-:W-:Y:S05]  /*12f0*/  @P3 BRA `(.L_x_47) ;  /* 0x00000000001c3947 */ /* 0x000fea0003800000 */
[----:B---3--:R-:W3:Y:S02]  /*1300*/  LDS R2, [UR8+0x34] ;  /* 0x00003408ff027984 */ /* 0x008ee40008000800 */
[----:B---3--:R-:W-:-:S05]  /*1310*/  LOP3.LUT R2, R2, 0x7, RZ, 0xb8, !PT ;  /* 0x0000000702027812 */ /* 0x008fca00078eb8ff */
[----:B------:R3:W-:Y:S02]  /*1320*/  STS [UR8+0x34], R2 ;  /* 0x00003402ff007988 */ /* 0x0007e40008000808 */
.L_x_46:
[----:B------:R-:W-:Y:S05]  /*1330*/  @P3 BRA `(.L_x_48) ;  /* 0x00000000001c3947 */ /* 0x000fea0003800000 */
[----:B--23--:R-:W2:Y:S02]  /*1340*/  LDS R2, [UR8+0x34] ;  /* 0x00003408ff027984 */ /* 0x00cea40008000800 */
[----:B--2---:R-:W-:-:S05]  /*1350*/  LOP3.LUT R2, R2, 0x38, RZ, 0xb8, !PT ;  /* 0x0000003802027812 */ /* 0x004fca00078eb8ff */
[----:B------:R2:W-:Y:S02]  /*1360*/  STS [UR8+0x34], R2 ;  /* 0x00003402ff007988 */ /* 0x0005e40008000808 */
.L_x_47:
[----:B------:R-:W-:Y:S05]  /*1370*/  @P3 BRA `(.L_x_49) ;  /* 0x00000000001c3947 */ /* 0x000fea0003800000 */
[----:B--23--:R-:W2:Y:S02]  /*1380*/  LDS R2, [UR8+0x8] ;  /* 0x00000808ff027984 */ /* 0x00cea40008000800 */
[----:B--2---:R-:W-:-:S05]  /*1390*/  LOP3.LUT R2, R2, 0x780, RZ, 0xb8, !PT ;  /* 0x0000078002027812 */ /* 0x004fca00078eb8ff */
[----:B------:R2:W-:Y:S02]  /*13a0*/  STS [UR8+0x8], R2 ;  /* 0x00000802ff007988 */ /* 0x0005e40008000808 */
.L_x_48:
[----:B------:R-:W-:Y:S05]  /*13b0*/  @P3 BRA `(.L_x_50) ;  /* 0x0000000000283947 */ /* 0x000fea0003800000 */
[----:B--23--:R-:W2:Y:S02]  /*13c0*/  LDS R2, [UR8+0x8] ;  /* 0x00000808ff027984 */ /* 0x00cea40008000800 */
[----:B--2---:R-:W-:-:S05]  /*13d0*/  LOP3.LUT R2, R2, 0x1800, RZ, 0xb8, !PT ;  /* 0x0000180002027812 */ /* 0x004fca00078eb8ff */
[----:B------:R2:W-:Y:S02]  /*13e0*/  STS [UR8+0x8], R2 ;  /* 0x00000802ff007988 */ /* 0x0005e40008000808 */
.L_x_49:
[----:B------:R-:W-:Y:S05]  /*13f0*/  @P3 BREAK.RELIABLE B3 ;  /* 0x0000000000033942 */ /* 0x000fea0003800100 */
[----:B------:R-:W-:Y:S05]  /*1400*/  @P3 BRA `(.L_x_51) ;  /* 0x0000000000243947 */ /* 0x000fea0003800000 */
[----:B--23--:R-:W2:Y:S01]  /*1410*/  LDS R2, [UR8+0x8] ;  /* 0x00000808ff027984 */ /* 0x00cea20008000800 */
[----:B------:R-:W-:-:S05]  /*1420*/  IMAD.MOV.U32 R3, RZ, RZ, 0x6000 ;  /* 0x00006000ff037424 */ /* 0x000fca00078e00ff */
[----:B--2---:R-:W-:-:S04]  /*1430*/  LOP3.LUT R2, R2, 0x4000, R3, 0xd8, !PT ;  /* 0x0000400002027812 */ /* 0x004fc800078ed803 */
[----:B------:R-:W-:-:S05]  /*1440*/  LOP3.LUT R2, R2, 0x400000, RZ, 0xb8, !PT ;  /* 0x0040000002027812 */ /* 0x000fca00078eb8ff */
[----:B------:R2:W-:Y:S02]  /*1450*/  STS [UR8+0x8], R2 ;  /* 0x00000802ff007988 */ /* 0x0005e40008000808 */
.L_x_50:
[----:B------:R-:W-:Y:S05]  /*1460*/  BSYNC.RELIABLE B3 ;  /* 0x0000000000037941 */ /* 0x000fea0003800100 */
.L_x_41:
[----:B--23--:R-:W2:Y:S02]  /*1470*/  @!P3 LDS R2, [UR8+0x8] ;  /* 0x00000808ff02b984 */ /* 0x00cea40008000800 */
[----:B--2---:R-:W-:-:S05]  /*1480*/  @!P3 LOP3.LUT R2, R2, 0x8000, RZ, 0xb8, !PT ;  /* 0x000080000202b812 */ /* 0x004fca00078eb8ff */
[----:B------:R2:W-:Y:S02]  /*1490*/  @!P3 STS [UR8+0x8], R2 ;  /* 0x00000802ff00b988 */ /* 0x0005e40008000808 */
.L_x_51:
[----:B------:R-:W-:Y:S05]  /*14a0*/  BSYNC.RECONVERGENT B4 ;  /* 0x0000000000047941 */ /* 0x000fea0003800200 */
.L_x_40:
[----:B------:R-:W-:Y:S05]  /*14b0*/  WARPSYNC.ALL ;  /* 0x0000000000007948 */ /* 0x000fea0003800000 */
[----:B------:R-:W-:Y:S01]  /*14c0*/  NOP ;  /* 0x0000000000007918 */ /* 0x000fe20000000000 */
[----:B------:R-:W-:-:S04]  /*14d0*/  UIADD3 UR4, UPT, UPT, UR4, 0x100, URZ ;  /* 0x0000010004047890 */ /* 0x000fc8000fffe0ff */
[----:B------:R-:W-:-:S04]  /*14e0*/  UIADD3 UR20, UP0, UPT, UR4, UR20, URZ ;  /* 0x0000001404147290 */ /* 0x000fc8000ff1e0ff */
[----:B------:R-:W-:Y:S01]  /*14f0*/  ULEA.HI.X.SX32 UR21, UR4, UR21, 0x1, UP0 ;  /* 0x0000001504157291 */ /* 0x000fe200080f0eff */
[----:B------:R-:W-:Y:S11]  /*1500*/  @P0 BRA `(.L_x_52) ;  /* 0x0000000000300947 */ /* 0x000ff60003800000 */
[----:B--23--:R-:W2:Y:S01]  /*1510*/  S2R R2, SR_LANEID ;  /* 0x0000000000027919 */ /* 0x00cea20000000000 */
[----:B------:R-:W-:Y:S05]  /*1520*/  WARPSYNC.ALL ;  /* 0x0000000000007948 */ /* 0x000fea0003800000 */
[----:B------:R-:W-:Y:S01]  /*1530*/  NOP ;  /* 0x0000000000007918 */ /* 0x000fe20000000000 */
[----:B--2-4-:R-:W-:-:S05]  /*1540*/  IMAD.SHL.U32 R4, R2, 0x4, RZ ;  /* 0x0000000402047824 */ /* 0x014fca00078e00ff */
[----:B-----5:R-:W2:Y:S01]  /*1550*/  LDS R5, [R4+UR8] ;  /* 0x0000000804057984 */ /* 0x020ea20008000800 */
[----:B------:R-:W-:-:S05]  /*1560*/  IADD3 R2, P1, PT, R4, UR20, RZ ;  /* 0x0000001404027c10 */ /* 0x000fca000ff3e0ff */
[----:B------:R-:W-:-:S05]  /*1570*/  IMAD.X R3, RZ, RZ, UR21, P1 ;  /* 0x00000015ff037e24 */ /* 0x000fca00088e06ff */
[----:B--2---:R2:W3:Y:S01]  /*1580*/  ATOMG.E.EXCH.STRONG.GPU PT, RZ, [R2], R5 ;  /* 0x0000000502ff73a8 */ /* 0x0044e200041ee100 */
[----:B------:R-:W-:-:S04]  /*1590*/  DEPBAR {5,4,3,2,1,0} ;  /* 0x0000003f0000791a */ /* 0x000fc80000000000 */
[----:B------:R-:W4:Y:S02]  /*15a0*/  CCTL.E.C.LDCU.IV.DEEP [UR20] ;  /* 0x0000000014007540 */ /* 0x000f240009c08000 */
[----:B----4-:R2:W-:Y:S01]  /*15b0*/  UTMACCTL.IV [UR20] ;  /* 0x00000000140079b9 */ /* 0x0105e20008000000 */
[----:B------:R-:W-:Y:S01]  /*15c0*/  NOP ;  /* 0x0000000000007918 */ /* 0x000fe20000000000 */
.L_x_52:
[----:B------:R-:W-:Y:S05]  /*15d0*/  @P0 BRA `(.L_x_53) ;  /* 0x00000000000c0947 */ /* 0x000fea0003800000 */
[----:B------:R0:W-:Y:S01]  /*15e0*/  UTMACMDFLUSH ;  /* 0x00000000000079b7 */ /* 0x0001e20000000000 */
[----:B------:R-:W-:Y:S05]  /*15f0*/  @P0 BRA `(.L_x_53) ;  /* 0x0000000000040947 */ /* 0x000fea0003800000 */
[----:B------:R-:W-:-:S04]  /*1600*/  DEPBAR.LE SB0, 0x0 ;  /* 0x000080000000791a */ /* 0x000fc80000000000 */
.L_x_53:
[----:B------:R-:W-:Y:S05]  /*1610*/  WARPSYNC.ALL ;  /* 0x0000000000007948 */ /* 0x000fea0003800000 */
[----:B------:R-:W-:Y:S01]  /*1620*/  NOP ;  /* 0x0000000000007918 */ /* 0x000fe20000000000 */
[----:B---3--:R-:W-:Y:S01]  /*1630*/  BAR.SYNC.DEFER_BLOCKING 0x0 ;  /* 0x0000000000007b1d */ /* 0x008fe20000010000 */
[----:B--2---:R-:W-:Y:S01]  /*1640*/  SHF.R.U32.HI R2, RZ, 0x5, R0 ;  /* 0x00000005ff027819 */ /* 0x004fe20000011600 */
[----:B------:R-:W-:-:S03]  /*1650*/  UIADD3 UR12, UPT, UPT, UR8, 0xc020, URZ ;  /* 0x0000c020080c7890 */ /* 0x000fc6000fffe0ff */
[----:B------:R-:W-:Y:S01]  /*1660*/  R2UR UR22, R2 ;  /* 0x00000000021672ca */ /* 0x000fe200000e0000 */
[----:B------:R-:W-:Y:S01]  /*1670*/  VOTEU.ALL UP0, P3 ;  /* 0x0000000000ff7886 */ /* 0x000fe20001800000 */
[----:B------:R-:W-:Y:S01]  /*1680*/  UMOV UR4, 0x1 ;  /* 0x0000000100047882 */ /* 0x000fe20000000000 */
[----:B------:R-:W-:Y:S01]  /*1690*/  VOTEU.ALL UP1, P3 ;  /* 0x0000000000ff7886 */ /* 0x000fe20001820000 */
[----:B------:R-:W-:Y:S02]  /*16a0*/  BSSY.RECONVERGENT B4, `(.L_x_54) ;  /* 0x0000018000047945 */ /* 0x000fe40003800200 */
[----:B------:R-:W-:-:S04]  /*16b0*/  @!UP0 UIADD3 UR10, UPT, UPT, -UR4, 0x100000, URZ ;  /* 0x00100000040a8890 */ /* 0x000fc8000fffe1ff */
[----:B------:R-:W-:Y:S02]  /*16c0*/  @!UP0 USHF.L.U32 UR11, UR10, 0xb, URZ ;  /* 0x0000000b0a0b8899 */ /* 0x000fe400080006ff */
[----:B------:R-:W-:Y:S02]  /*16d0*/  @!UP0 USHF.L.U32 UR10, UR10, 0x1, URZ ;  /* 0x000000010a0a8899 */ /* 0x000fe400080006ff */
[----:B------:R-:W-:-:S04]  /*16e0*/  @!UP0 UIADD3 UR4, UPT, UPT, -UR4, 0x100000, URZ ;  /* 0x0010000004048890 */ /* 0x000fc8000fffe1ff */
[----:B------:R-:W-:Y:S02]  /*16f0*/  @!UP0 USHF.L.U32 UR5, UR4, 0xb, URZ ;  /* 0x0000000b04058899 */ /* 0x000fe400080006ff */
[----:B------:R-:W-:Y:S01]  /*1700*/  @!UP0 USHF.L.U32 UR4, UR4, 0x1, URZ ;  /* 0x0000000104048899 */ /* 0x000fe200080006ff */
[----:B------:R-:W-:Y:S01]  /*1710*/  VOTEU.ALL UP0, P3 ;  /* 0x0000000000ff7886 */ /* 0x000fe20001800000 */
[----:B------:R-:W2:Y:S04]  /*1720*/  FENCE.VIEW.ASYNC.S ;  /* 0x00000000000073c6 */ /* 0x000ea80000000000 */
[----:B--2---:R2:W3:Y:S06]  /*1730*/  @!UP0 SYNCS.EXCH.64 URZ, [UR8+0xc000], UR10 ;  /* 0x00c0000a08ff85b2 */ /* 0x0044ec0008000100 */
[----:B------:R2:W3:Y:S02]  /*1740*/  @!UP1 SYNCS.EXCH.64 URZ, [UR8+0xc020], UR4 ;  /* 0x00c0200408ff95b2 */ /* 0x0004e40008000100 */
[----:B---3--:R-:W-:Y:S06]  /*1750*/  BAR.SYNC.DEFER_BLOCKING 0x0 ;  /* 0x0000000000007b1d */ /* 0x008fec0000010000 */
[----:B------:R-:W-:Y:S05]  /*1760*/  @P3 BRA `(.L_x_55) ;  /* 0x00000000002c3947 */ /* 0x000fea0003800000 */
[----:B--2---:R-:W-:Y:S02]  /*1770*/  UMOV UR4, 0x1 ;  /* 0x0000000100047882 */ /* 0x004fe40000000000 */
[----:B------:R-:W-:-:S04]  /*1780*/  UIADD3 UR10, UPT, UPT, -UR4, 0x100000, URZ ;  /* 0x00100000040a7890 */ /* 0x000fc8000fffe1ff */
[----:B------:R-:W-:Y:S02]  /*1790*/  USHF.L.U32 UR11, UR10, 0xb, URZ ;  /* 0x0000000b0a0b7899 */ /* 0x000fe400080006ff */
[----:B------:R-:W-:Y:S02]  /*17a0*/  USHF.L.U32 UR10, UR10, 0x1, URZ ;  /* 0x000000010a0a7899 */ /* 0x000fe400080006ff */
[----:B------:R-:W-:-:S04]  /*17b0*/  UIADD3 UR4, UPT, UPT, -UR4, 0x100000, URZ ;  /* 0x0010000004047890 */ /* 0x000fc8000fffe1ff */
[----:B------:R-:W-:Y:S02]  /*17c0*/  USHF.L.U32 UR5, UR4, 0xb, URZ ;  /* 0x0000000b04057899 */ /* 0x000fe400080006ff */
[----:B------:R-:W-:Y:S01]  /*17d0*/  USHF.L.U32 UR4, UR4, 0x1, URZ ;  /* 0x0000000104047899 */ /* 0x000fe200080006ff */
[----:B------:R-:W2:Y:S03]  /*17e0*/  FENCE.VIEW.ASYNC.S ;  /* 0x00000000000073c6 */ /* 0x000ea60000000000 */
[----:B--2---:R3:W2:Y:S08]  /*17f0*/  SYNCS.EXCH.64 URZ, [UR8+0xc008], UR10 ;  /* 0x00c0080a08ff75b2 */ /* 0x0046b00008000100 */
[----:B------:R3:W4:Y:S02]  /*1800*/  SYNCS.EXCH.64 URZ, [UR8+0xc028], UR4 ;  /* 0x00c0280408ff75b2 */ /* 0x0007240008000100 */
[----:B---3--:R-:W-:Y:S01]  /*1810*/  NOP ;  /* 0x0000000000007918 */ /* 0x008fe20000000000 */
.L_x_55:
[----:B--2---:R-:W-:Y:S05]  /*1820*/  BSYNC.RECONVERGENT B4 ;  /* 0x0000000000047941 */ /* 0x004fea0003800200 */
.L_x_54:
[----:B----4-:R-:W-:Y:S01]  /*1830*/  BAR.SYNC.DEFER_BLOCKING 0x0 ;  /* 0x0000000000007b1d */ /* 0x010fe20000010000 */
[----:B------:R-:W-:Y:S01]  /*1840*/  USHF.L.U32 UR15, UR7, 0x6, URZ ;  /* 0x00000006070f7899 */ /* 0x000fe200080006ff */
[----:B------:R-:W-:Y:S01]  /*1850*/  ISETP.GE.AND P0, PT, R8, 0x1, PT ;  /* 0x000000010800780c */ /* 0x000fe20003f06270 */
[----:B------:R-:W-:-:S03]  /*1860*/  USHF.L.U32 UR19, UR9, 0x6, URZ ;  /* 0x0000000609137899 */ /* 0x000fc600080006ff */
[----:B------:R-:W-:Y:S04]  /*1870*/  BSSY.RECONVERGENT B4, `(.L_x_56) ;  /* 0x000000d000047945 */ /* 0x000fe80003800200 */
[----:B------:R-:W-:Y:S05]  /*1880*/  @P3 BRA `(.L_x_57) ;  /* 0x00000000002c3947 */ /* 0x000fea0003800000 */
[----:B------:R-:W-:Y:S02]  /*1890*/  UMOV UR4, 0x1 ;  /* 0x0000000100047882 */ /* 0x000fe40000000000 */
[----:B------:R-:W-:-:S04]  /*18a0*/  UIADD3 UR10, UPT, UPT, -UR4, 0x100000, URZ ;  /* 0x00100000040a7890 */ /* 0x000fc8000fffe1ff */
[----:B------:R-:W-:Y:S02]  /*18b0*/  USHF.L.U32 UR11, UR10, 0xb, URZ ;  /* 0x0000000b0a0b7899 */ /* 0x000fe400080006ff */
[----:B------:R-:W-:Y:S02]  /*18c0*/  USHF.L.U32 UR10, UR10, 0x1, URZ ;  /* 0x000000010a0a7899 */ /* 0x000fe400080006ff */
[----:B------:R-:W-:-:S04]  /*18d0*/  UIADD3 UR4, UPT, UPT, -UR4, 0x100000, URZ ;  /* 0x0010000004047890 */ /* 0x000fc8000fffe1ff */
[----:B------:R-:W-:Y:S02]  /*18e0*/  USHF.L.U32 UR5, UR4, 0xb, URZ ;  /* 0x0000000b04057899 */ /* 0x000fe400080006ff */
[----:B------:R-:W-:Y:S01]  /*18f0*/  USHF.L.U32 UR4, UR4, 0x1, URZ ;  /* 0x0000000104047899 */ /* 0x000fe200080006ff */
[----:B------:R-:W2:Y:S03]  /*1900*/  FENCE.VIEW.ASYNC.S ;  /* 0x00000000000073c6 */ /* 0x000ea60000000000 */
[----:B--2---:R2:W3:Y:S08]  /*1910*/  SYNCS.EXCH.64 URZ, [UR8+0xc010], UR10 ;  /* 0x00c0100a08ff75b2 */ /* 0x0044f00008000100 */
[----:B------:R2:W4:Y:S01]  /*1920*/  SYNCS.EXCH.64 URZ, [UR8+0xc030], UR4 ;  /* 0x00c0300408ff75b2 */ /* 0x0005220008000100 */
[----:B------:R-:W-:Y:S01]  /*1930*/  NOP ;  /* 0x0000000000007918 */ /* 0x000fe20000000000 */
.L_x_57:
[----:B--2---:R-:W-:Y:S05]  /*1940*/  BSYNC.RECONVERGENT B4 ;  /* 0x0000000000047941 */ /* 0x004fea0003800200 */
.L_x_56:
[----:B------:R-:W-:Y:S05]  /*1950*/  @!P0 BRA `(.L_x_58) ;  /* 0x0000000800708947 */ /* 0x000fea0003800000 */
[----:B---34-:R-:W-:Y:S01]  /*1960*/  BAR.SYNC.DEFER_BLOCKING 0x0 ;  /* 0x0000000000007b1d */ /* 0x018fe20000010000 */
[----:B------:R-:W-:Y:S01]  /*1970*/  @!P3 IMAD.MOV.U32 R2, RZ, RZ, 0x4000 ;  /* 0x00004000ff02b424 */ /* 0x000fe200078e00ff */
[----:B------:R-:W-:Y:S02]  /*1980*/  ELECT P1, URZ, PT ;  /* 0x0000000000ff782f */ /* 0x000fe40003820000 */
[----:B------:R-:W-:Y:S02]  /*1990*/  ELECT P0, URZ, PT ;  /* 0x0000000000ff782f */ /* 0x000fe40003800000 */
[C---:B------:R-:W-:Y:S01]  /*19a0*/  ISETP.LT.U32.AND P1, PT, R36.reuse, 0x20, P1 ;  /* 0x000000202400780c */ /* 0x040fe20000f21070 */
[----:B------:R-:W-:Y:S01]  /*19b0*/  UMOV UR11, UR15 ;  /* 0x0000000f000b7c82 */ /* 0x000fe20008000000 */
[----:B------:R-:W-:Y:S01]  /*19c0*/  ISETP.LT.U32.AND P0, PT, R36, 0x20, P0 ;  /* 0x000000202400780c */ /* 0x000fe20000701070 */
[----:B------:R-:W-:-:S10]  /*19d0*/  UIADD3 UR16, UPT, UPT, UR8, 0x6000, URZ ;  /* 0x0000600008107890 */ /* 0x000fd4000fffe0ff */
[----:B------:R-:W-:Y:S01]  /*19e0*/  VOTEU.ANY UP0, P1 ;  /* 0x0000000000ff7886 */ /* 0x000fe20000800100 */
[----:B------:R-:W-:Y:S01]  /*19f0*/  VOTEU.ANY UP2, P1 ;  /* 0x0000000000ff7886 */ /* 0x000fe20000840100 */
[----:B------:R-:W-:Y:S01]  /*1a00*/  VOTEU.ANY UP1, P0 ;  /* 0x0000000000ff7886 */ /* 0x000fe20000020100 */
[----:B------:R-:W-:Y:S01]  /*1a10*/  VOTEU.ANY UP3, P0 ;  /* 0x0000000000ff7886 */ /* 0x000fe20000060100 */
[----:B------:R2:W-:Y:S01]  /*1a20*/  @!P3 SYNCS.ARRIVE.TRANS64 RZ, [UR8+0xc000], R2 ;  /* 0x00c00002ffffb9a7 */ /* 0x0005e20008000008 */
[----:B------:R3:W-:Y:S06]  /*1a30*/  MEMBAR.ALL.CTA ;  /* 0x0000000000007992 */ /* 0x0007ec0000008000 */
[----:B---3--:R-:W3:Y:S01]  /*1a40*/  FENCE.VIEW.ASYNC.S ;  /* 0x00000000000073c6 */ /* 0x008ee20000000000 */
[----:B------:R-:W-:Y:S01]  /*1a50*/  @UP0 UIADD3 UR9, UPT, UPT, UR8, 0xc000, URZ ;  /* 0x0000c00008090890 */ /* 0x000fe2000fffe0ff */
[----:B------:R-:W-:Y:S01]  /*1a60*/  @UP0 UMOV UR10, URZ ;  /* 0x000000ff000a0c82 */ /* 0x000fe20008000000 */
[----:B------:R-:W-:Y:S01]  /*1a70*/  @UP1 UIADD3 UR17, UPT, UPT, UR8, 0xc000, URZ ;  /* 0x0000c00008111890 */ /* 0x000fe2000fffe0ff */
[----:B------:R-:W-:Y:S01]  /*1a80*/  @UP1 UMOV UR18, URZ ;  /* 0x000000ff00121c82 */ /* 0x000fe20008000000 */
[----:B------:R-:W-:Y:S01]  /*1a90*/  UISETP.NE.U32.AND UP0, UPT, UR22, URZ, UPT ;  /* 0x000000ff1600728c */ /* 0x000fe2000bf05070 */
[----:B---3--:R-:W-:Y:S06]  /*1aa0*/  BAR.SYNC.DEFER_BLOCKING 0x0 ;  /* 0x0000000000007b1d */ /* 0x008fec0000010000 */
[----:B------:R2:W-:Y:S02]  /*1ab0*/  @UP2 UTMALDG.2D [UR8], [UR24] ;  /* 0x00000008180025b4 */ /* 0x0005e40008008000 */
[----:B------:R-:W-:Y:S06]  /*1ac0*/  BAR.SYNC.DEFER_BLOCKING 0x0 ;  /* 0x0000000000007b1d */ /* 0x000fec0000010000 */
[----:B------:R2:W-:Y:S02]  /*1ad0*/  @UP3 UTMALDG.2D [UR16], [UR26] ;  /* 0x000000101a0035b4 */ /* 0x0005e40008008000 */
[----:B------:R-:W-:Y:S06]  /*1ae0*/  BAR.SYNC.DEFER_BLOCKING 0x0 ;  /* 0x0000000000007b1d */ /* 0x000fec0000010000 */
[----:B------:R-:W3:Y:S02]  /*1af0*/  SYNCS.PHASECHK.TRANS64.TRYWAIT P0, [UR8+0xc000], RZ ;  /* 0x00c000ffff0075a7 */ /* 0x000ee40008001108 */
[----:B--23--:R-:W-:Y:S05]  /*1b00*/  @!P0 BRA `(.L_x_59) ;  /* 0x0000000c00b48947 */ /* 0x00cfea0003800000 */
.L_x_75:
[----:B------:R-:W-:Y:S05]  /*1b10*/  BRA.U UP0, `(.L_x_60) ;  /* 0x0000000100747547 */ /* 0x000fea000b800000 */
[----:B------:R-:W-:Y:S02]  /*1b20*/  USHF.R.U32.HI UR6, URZ, 0x4, UR8 ;  /* 0x00000004ff067899 */ /* 0x000fe40008011608 */
[----:B------:R-:W-:Y:S02]  /*1b30*/  USHF.R.U32.HI UR10, URZ, 0x4, UR16 ;  /* 0x00000004ff0a7899 */ /* 0x000fe40008011610 */
[----:B------:R-:W-:Y:S02]  /*1b40*/  USGXT.U32 UR6, UR6, 0xe ;  /* 0x0000000e0606789a */ /* 0x000fe40008000000 */
[----:B------:R-:W-:Y:S02]  /*1b50*/  USGXT.U32 UR10, UR10, 0xe ;  /* 0x0000000e0a0a789a */ /* 0x000fe40008000000 */
[----:B------:R-:W-:Y:S02]  /*1b60*/  UIADD3 UR34, UP0, UPT, UR6, 0x2, URZ ;  /* 0x0000000206227890 */ /* 0x000fe4000ff1e0ff */
[----:B------:R-:W-:Y:S01]  /*1b70*/  UIADD3 UR32, UP1, UPT, UR10, 0x2, URZ ;  /* 0x000000020a207890 */ /* 0x000fe2000ff3e0ff */
[----:B------:R-:W-:Y:S01]  /*1b80*/  UMOV UR4, URZ ;  /* 0x000000ff00047c82 */ /* 0x000fe20008000000 */
[----:B------:R-:W-:Y:S01]  /*1b90*/  UMOV UR5, URZ ;  /* 0x000000ff00057c82 */ /* 0x000fe20008000000 */
[----:B------:R-:W-:-:S02]  /*1ba0*/  UIADD3.X UR35, UPT, UPT, UR4, 0x40004040, URZ, UP0, !UPT ;  /* 0x4000404004237890 */ /* 0x000fc400087fe4ff */
[----:B------:R-:W-:Y:S02]  /*1bb0*/  UIADD3.X UR33, UPT, UPT, UR5, 0x40004040, URZ, UP1, !UPT ;  /* 0x4000404005217890 */ /* 0x000fe40008ffe4ff */
[----:B------:R-:W-:Y:S02]  /*1bc0*/  UIADD3.64 UR4, UPT, UPT, UR34, 0x2, URZ ;  /* 0x0000000222047897 */ /* 0x000fe4000fffe0ff */
[----:B------:R-:W-:Y:S02]  /*1bd0*/  UIADD3.64 UR16, UPT, UPT, UR32, 0x2, URZ ;  /* 0x0000000220107897 */ /* 0x000fe4000fffe0ff */
[----:B------:R-:W-:Y:S02]  /*1be0*/  UIADD3.64 UR28, UPT, UPT, UR34, 0x4, URZ ;  /* 0x00000004221c7897 */ /* 0x000fe4000fffe0ff */
[----:B------:R-:W-:Y:S01]  /*1bf0*/  UIADD3.64 UR30, UPT, UPT, UR32, 0x4, URZ ;  /* 0x00000004201e7897 */ /* 0x000fe2000fffe0ff */
[----:B------:R-:W-:Y:S01]  /*1c00*/  UMOV UR36, 0x0 ;  /* 0x0000000000247882 */ /* 0x000fe20000000000 */
[----:B------:R-:W-:Y:S01]  /*1c10*/  UMOV UR37, 0x4100010 ;  /* 0x0410001000257882 */ /* 0x000fe20000000000 */
[----:B------:R-:W-:Y:S01]  /*1c20*/  UMOV UR7, 0x40004040 ;  /* 0x4000404000077882 */ /* 0x000fe20000000000 */
[----:B------:R-:W-:Y:S01]  /*1c30*/  UMOV UR11, 0x40004040 ;  /* 0x40004040000b7882 */ /* 0x000fe20000000000 */
[----:B------:R-:W-:Y:S01]  /*1c40*/  UMOV UR38, 0x0 ;  /* 0x0000000000267882 */ /* 0x000fe20000000000 */
[----:B------:R-:W-:Y:S01]  /*1c50*/  UMOV UR39, 0x4100010 ;  /* 0x0410001000277882 */ /* 0x000fe20000000000 */
[----:B------:R-:W-:Y:S01]  /*1c60*/  UMOV UR40, 0x0 ;  /* 0x0000000000287882 */ /* 0x000fe20000000000 */
[----:B------:R-:W-:Y:S01]  /*1c70*/  UMOV UR41, 0x4100010 ;  /* 0x0410001000297882 */ /* 0x000fe20000000000 */
[----:B------:R2:W-:Y:S01]  /*1c80*/  UTCQMMA gdesc[UR6], gdesc[UR10], tmem[UR23], tmem[UR36], idesc[UR37], !UPT ;  /* 0x00ff240a060075ea */ /* 0x0005e2000f800317 */
[----:B------:R-:W-:Y:S01]  /*1c90*/  UMOV UR42, 0x0 ;  /* 0x00000000002a7882 */ /* 0x000fe20000000000 */
[----:B------:R-:W-:Y:S01]  /*1ca0*/  UMOV UR43, 0x4100010 ;  /* 0x04100010002b7882 */ /* 0x000fe20000000000 */
[----:B------:R2:W-:Y:S01]  /*1cb0*/  UTCQMMA gdesc[UR34], gdesc[UR32], tmem[UR23], tmem[UR38], idesc[UR39], UPT ;  /* 0x00ff2620220075ea */ /* 0x0005e2000b800317 */
[----:B------:R2:W-:Y:S01]  /*1cc0*/  UTCQMMA gdesc[UR4], gdesc[UR16], tmem[UR23], tmem[UR40], idesc[UR41], UPT ;  /* 0x00ff2810040075ea */ /* 0x0005e2000b800317 */
[----:B------:R2:W-:Y:S01]  /*1cd0*/  UTCQMMA gdesc[UR28], gdesc[UR30], tmem[UR23], tmem[UR42], idesc[UR43], UPT ;  /* 0x00ff2a1e1c0075ea */ /* 0x0005e2000b800317 */
[----:B------:R-:W-:Y:S01]  /*1ce0*/  NOP ;  /* 0x0000000000007918 */ /* 0x000fe20000000000 */
.L_x_60:
[----:B------:R-:W-:Y:S01]  /*1cf0*/  ELECT P0, URZ, PT ;  /* 0x0000000000ff782f */ /* 0x000fe20003800000 */
[----:B--2---:R-:W-:Y:S01]  /*1d00*/  UMOV UR4, UR12 ;  /* 0x0000000c00047c82 */ /* 0x004fe20008000000 */
[----:B------:R-:W-:Y:S02]  /*1d10*/  UMOV UR5, URZ ;  /* 0x000000ff00057c82 */ /* 0x000fe40008000000 */
[----:B------:R-:W-:-:S13]  /*1d20*/  ISETP.LT.U32.AND P0, PT, R36, 0x20, P0 ;  /* 0x000000202400780c */ /* 0x000fda0000701070 */
[----:B------:R-:W-:Y:S01]  /*1d30*/  VOTEU.ANY UP0, P0 ;  /* 0x0000000000ff7886 */ /* 0x000fe20000000100 */
[----:B------:R-:W-:Y:S01]  /*1d40*/  VOTEU.ANY UP1, P0 ;  /* 0x0000000000ff7886 */ /* 0x000fe20000020100 */
[----:B------:R-:W-:-:S03]  /*1d50*/  ISETP.GE.U32.AND P0, PT, R8, 0x81, PT ;  /* 0x000000810800780c */ /* 0x000fc60003f06070 */
[----:B------:R-:W-:Y:S02]  /*1d60*/  @UP0 UMOV UR4, UR4 ;  /* 0x0000000400040c82 */ /* 0x000fe40008000000 */
[----:B------:R2:W-:Y:S01]  /*1d70*/  @UP1 UTCBAR [UR4], URZ ;  /* 0x000000ff040013e9 */ /* 0x0005e200080000ff */
[----:B------:R-:W-:Y:S06]  /*1d80*/  BAR.SYNC.DEFER_BLOCKING 0x0 ;  /* 0x0000000000007b1d */ /* 0x000fec0000010000 */
[----:B------:R-:W3:Y:S02]  /*1d90*/  SYNCS.PHASECHK.TRANS64.TRYWAIT P1, [UR8+0xc020], RZ ;  /* 0x00c020ffff0075a7 */ /* 0x000ee40008021108 */
[----:B--23--:R-:W-:Y:S05]  /*1da0*/  @!P1 BRA `(.L_x_61) ;  /* 0x0000000c00189947 */ /* 0x00cfea0003800000 */
.L_x_76:
[----:B------:R-:W-:Y:S01]  /*1db0*/  UMOV UR4, URZ ;  /* 0x000000ff00047c82 */ /* 0x000fe20008000000 */
[----:B------:R-:W-:Y:S05]  /*1dc0*/  @!P0 BRA `(.L_x_58) ;  /* 0x0000000400548947 */ /* 0x000fea0003800000 */
[----:B------:R-:W2:Y:S01]  /*1dd0*/  LDCU UR29, c[0x0][0x3a0] ;  /* 0x00007400ff1d77ac */ /* 0x000ea20008000800 */
[----:B------:R-:W-:Y:S01]  /*1de0*/  UMOV UR9, 0x1 ;  /* 0x0000000100097882 */ /* 0x000fe20000000000 */
[----:B------:R-:W-:-:S05]  /*1df0*/  UMOV UR14, 0x80 ;  /* 0x00000080000e7882 */ /* 0x000fca0000000000 */
.L_x_65:
[----:B------:R-:W-:Y:S01]  /*1e00*/  BAR.SYNC.DEFER_BLOCKING 0x0 ;  /* 0x0000000000007b1d */ /* 0x000fe20000010000 */
[----:B------:R-:W-:Y:S01]  /*1e10*/  ULEA UR28, UR9, UR8, 0x3 ;  /* 0x00000008091c7291 */ /* 0x000fe2000f8e18ff */
[----:B------:R-:W-:Y:S01]  /*1e20*/  @!P3 IMAD.MOV.U32 R2, RZ, RZ, 0x4000 ;  /* 0x00004000ff02b424 */ /* 0x000fe200078e00ff */
[----:B------:R-:W-:Y:S01]  /*1e30*/  ELECT P1, URZ, PT ;  /* 0x0000000000ff782f */ /* 0x000fe20003820000 */
[----:B------:R-:W-:-:S03]  /*1e40*/  ULEA UR12, UR9, UR8, 0xd ;  /* 0x00000008090c7291 */ /* 0x000fc6000f8e68ff */
[----:B------:R-:W-:Y:S02]  /*1e50*/  ISETP.LT.U32.AND P1, PT, R36, 0x20, P1 ;  /* 0x000000202400780c */ /* 0x000fe40000f21070 */
[----:B------:R-:W-:Y:S01]  /*1e60*/  ELECT P0, URZ, PT ;  /* 0x0000000000ff782f */ /* 0x000fe20003800000 */
[----:B------:R-:W-:-:S03]  /*1e70*/  UIADD3 UR16, UPT, UPT, UR12, 0x6000, URZ ;  /* 0x000060000c107890 */ /* 0x000fc6000fffe0ff */
[----:B------:R-:W-:Y:S01]  /*1e80*/  ISETP.LT.U32.AND P0, PT, R36, 0x20, P0 ;  /* 0x000000202400780c */ /* 0x000fe20000701070 */
[----:B------:R-:W-:Y:S01]  /*1e90*/  UMOV UR18, UR14 ;  /* 0x0000000e00127c82 */ /* 0x000fe20008000000 */
[----:B------:R-:W-:-:S05]  /*1ea0*/  USHF.L.U32 UR5, UR4, 0x1f, URZ ;  /* 0x0000001f04057899 */ /* 0x000fca00080006ff */
[----:B------:R-:W-:Y:S01]  /*1eb0*/  VOTEU.ANY UP0, P1 ;  /* 0x0000000000ff7886 */ /* 0x000fe20000800100 */
[----:B------:R3:W-:Y:S01]  /*1ec0*/  @!P3 SYNCS.ARRIVE.TRANS64 RZ, [UR28+0xc000], R2 ;  /* 0x00c00002ffffb9a7 */ /* 0x0007e2000800001c */
[----:B------:R4:W-:Y:S06]  /*1ed0*/  MEMBAR.ALL.CTA ;  /* 0x0000000000007992 */ /* 0x0009ec0000008000 */
[----:B----4-:R-:W4:Y:S01]  /*1ee0*/  FENCE.VIEW.ASYNC.S ;  /* 0x00000000000073c6 */ /* 0x010f220000000000 */
[----:B------:R-:W-:Y:S01]  /*1ef0*/  @UP0 UIADD3 UR13, UPT, UPT, UR28, 0xc000, URZ ;  /* 0x0000c0001c0d0890 */ /* 0x000fe2000fffe0ff */
[----:B----4-:R-:W-:Y:S01]  /*1f00*/  VOTEU.ANY UP0, P1 ;  /* 0x0000000000ff7886 */ /* 0x010fe20000800100 */
[----:B------:R-:W-:Y:S01]  /*1f10*/  VOTEU.ANY UP1, P0 ;  /* 0x0000000000ff7886 */ /* 0x000fe20000020100 */
[----:B---3--:R-:W-:-:S04]  /*1f20*/  IMAD.U32 R2, RZ, RZ, UR5 ;  /* 0x00000005ff027e24 */ /* 0x008fc8000f8e00ff */
[----:B------:R-:W-:Y:S01]  /*1f30*/  @UP1 UIADD3 UR17, UPT, UPT, UR28, 0xc000, URZ ;  /* 0x0000c0001c111890 */ /* 0x000fe2000fffe0ff */
[----:B------:R-:W-:Y:S01]  /*1f40*/  VOTEU.ANY UP1, P0 ;  /* 0x0000000000ff7886 */ /* 0x000fe20000020100 */
[----:B------:R-:W-:Y:S06]  /*1f50*/  BAR.SYNC.DEFER_BLOCKING 0x0 ;  /* 0x0000000000007b1d */ /* 0x000fec0000010000 */
[----:B------:R3:W-:Y:S01]  /*1f60*/  @UP0 UTMALDG.2D [UR12], [UR24] ;  /* 0x0000000c180005b4 */ /* 0x0007e20008008000 */
[----:B------:R-:W-:Y:S01]  /*1f70*/  UISETP.NE.U32.AND UP0, UPT, UR22, URZ, UPT ;  /* 0x000000ff1600728c */ /* 0x000fe2000bf05070 */
[----:B------:R-:W-:Y:S06]  /*1f80*/  BAR.SYNC.DEFER_BLOCKING 0x0 ;  /* 0x0000000000007b1d */ /* 0x000fec0000010000 */
[----:B------:R3:W-:Y:S02]  /*1f90*/  @UP1 UTMALDG.2D [UR16], [UR26] ;  /* 0x000000101a0015b4 */ /* 0x0007e40008008000 */
[----:B------:R-:W-:Y:S06]  /*1fa0*/  BAR.SYNC.DEFER_BLOCKING 0x0 ;  /* 0x0000000000007b1d */ /* 0x000fec0000010000 */
[----:B------:R-:W4:Y:S02]  /*1fb0*/  SYNCS.PHASECHK.TRANS64.TRYWAIT P0, [UR28+0xc000], R2 ;  /* 0x00c00002ff0075a7 */ /* 0x000f24000800111c */
[----:B---34-:R-:W-:Y:S05]  /*1fc0*/  @!P0 BRA `(.L_x_62) ;  /* 0x00000008009c8947 */ /* 0x018fea0003800000 */
.L_x_77:
        /* <DEDUP_REMOVED lines=11> */
[----:B------:R-:W-:Y:S02]  /*2080*/  UIADD3 UR6, UP0, UPT, UR16, 0x2, URZ ;  /* 0x0000000210067890 */ /* 0x000fe4000ff1e0ff */
[----:B------:R-:W-:Y:S02]  /*2090*/  UIADD3 UR32, UP1, UPT, UR30, 0x2, URZ ;  /* 0x000000021e207890 */ /* 0x000fe4000ff3e0ff */
[----:B------:R-:W-:Y:S02]  /*20a0*/  UIADD3 UR34, UP2, UPT, UR16, 0x4, URZ ;  /* 0x0000000410227890 */ /* 0x000fe4000ff5e0ff */
[----:B------:R-:W-:Y:S02]  /*20b0*/  UIADD3 UR36, UP3, UPT, UR30, 0x4, URZ ;  /* 0x000000041e247890 */ /* 0x000fe4000ff7e0ff */
[----:B------:R-:W-:-:S02]  /*20c0*/  UIADD3.X UR7, UPT, UPT, UR17, URZ, URZ, UP0, !UPT ;  /* 0x000000ff11077290 */ /* 0x000fc400087fe4ff */
[----:B------:R-:W-:Y:S02]  /*20d0*/  UIADD3.X UR33, UPT, UPT, UR31, URZ, URZ, UP1, !UPT ;  /* 0x000000ff1f217290 */ /* 0x000fe40008ffe4ff */
[----:B------:R-:W-:Y:S02]  /*20e0*/  UIADD3.X UR35, UPT, UPT, UR17, URZ, URZ, UP2, !UPT ;  /* 0x000000ff11237290 */ /* 0x000fe400097fe4ff */
[----:B------:R-:W-:Y:S01]  /*20f0*/  UIADD3.X UR37, UPT, UPT, UR31, URZ, URZ, UP3, !UPT ;  /* 0x000000ff1f257290 */ /* 0x000fe20009ffe4ff */
        /* <DEDUP_REMOVED lines=8> */
[----:B------:R3:W-:Y:S01]  /*2180*/  UTCQMMA gdesc[UR10], gdesc[UR12], tmem[UR23], tmem[UR38], idesc[UR39], UPT ;  /* 0x00ff260c0a0075ea */ /* 0x0007e2000b800317 */
[----:B------:R-:W-:Y:S01]  /*2190*/  UMOV UR44, 0x0 ;  /* 0x00000000002c7882 */ /* 0x000fe20000000000 */
[----:B------:R-:W-:Y:S01]  /*21a0*/  UMOV UR45, 0x4100010 ;  /* 0x04100010002d7882 */ /* 0x000fe20000000000 */
[----:B------:R3:W-:Y:S01]  /*21b0*/  UTCQMMA gdesc[UR16], gdesc[UR30], tmem[UR23], tmem[UR40], idesc[UR41], UPT ;  /* 0x00ff281e100075ea */ /* 0x0007e2000b800317 */
[----:B------:R3:W-:Y:S01]  /*21c0*/  UTCQMMA gdesc[UR6], gdesc[UR32], tmem[UR23], tmem[UR42], idesc[UR43], UPT ;  /* 0x00ff2a20060075ea */ /* 0x0007e2000b800317 */
[----:B------:R3:W-:Y:S01]  /*21d0*/  UTCQMMA gdesc[UR34], gdesc[UR36], tmem[UR23], tmem[UR44], idesc[UR45], UPT ;  /* 0x00ff2c24220075ea */ /* 0x0007e2000b800317 */
[----:B------:R-:W-:Y:S01]  /*21e0*/  NOP ;  /* 0x0000000000007918 */ /* 0x000fe20000000000 */
.L_x_63:
[----:B------:R-:W-:Y:S01]  /*21f0*/  ELECT P0, URZ, PT ;  /* 0x0000000000ff782f */ /* 0x000fe20003800000 */
[----:B---3--:R-:W-:-:S03]  /*2200*/  UIADD3 UR6, UPT, UPT, UR28, 0xc020, URZ ;  /* 0x0000c0201c067890 */ /* 0x008fc6000fffe0ff */
[----:B------:R-:W-:Y:S01]  /*2210*/  ISETP.LT.U32.AND P0, PT, R36, 0x20, P0 ;  /* 0x000000202400780c */ /* 0x000fe20000701070 */
[----:B------:R-:W-:-:S12]  /*2220*/  UMOV UR7, URZ ;  /* 0x000000ff00077c82 */ /* 0x000fd80008000000 */
[----:B------:R-:W-:Y:S01]  /*2230*/  VOTEU.ANY UP0, P0 ;  /* 0x0000000000ff7886 */ /* 0x000fe20000000100 */
[----:B------:R-:W-:-:S04]  /*2240*/  VOTEU.ANY UP1, P0 ;  /* 0x0000000000ff7886 */ /* 0x000fc80000020100 */
[----:B------:R-:W-:Y:S02]  /*2250*/  @UP0 UMOV UR6, UR6 ;  /* 0x0000000600060c82 */ /* 0x000fe40008000000 */
[----:B------:R3:W-:Y:S01]  /*2260*/  @UP1 UTCBAR [UR6], URZ ;  /* 0x000000ff060013e9 */ /* 0x0007e200080000ff */
[----:B------:R-:W-:Y:S06]  /*2270*/  BAR.SYNC.DEFER_BLOCKING 0x0 ;  /* 0x0000000000007b1d */ /* 0x000fec0000010000 */
[----:B------:R-:W4:Y:S02]  /*2280*/  SYNCS.PHASECHK.TRANS64.TRYWAIT P0, [UR28+0xc020], R2 ;  /* 0x00c02002ff0075a7 */ /* 0x000f24000800111c */
[----:B---34-:R-:W-:Y:S05]  /*2290*/  @!P0 BRA `(.L_x_64) ;  /* 0x0000000400f48947 */ /* 0x018fea0003800000 */
.L_x_78:
[----:B------:R-:W-:Y:S02]  /*22a0*/  UIADD3 UR9, UPT, UPT, UR9, 0x1, URZ ;  /* 0x0000000109097890 */ /* 0x000fe4000fffe0ff */
[----:B------:R-:W-:Y:S02]  /*22b0*/  UIADD3 UR14, UPT, UPT, UR14, 0x80, URZ ;  /* 0x000000800e0e7890 */ /* 0x000fe4000fffe0ff */
[----:B------:R-:W-:-:S04]  /*22c0*/  UISETP.NE.U32.AND UP0, UPT, UR9, 0x3, UPT ;  /* 0x000000030900788c */ /* 0x000fc8000bf05070 */
[----:B------:R-:W-:Y:S02]  /*22d0*/  USEL UR5, URZ, 0x1, UP0 ;  /* 0x00000001ff057887 */ /* 0x000fe40008000000 */
[----:B------:R-:W-:Y:S02]  /*22e0*/  USEL UR9, UR9, URZ, UP0 ;  /* 0x000000ff09097287 */ /* 0x000fe40008000000 */
[----:B--2---:R-:W-:Y:S02]  /*22f0*/  UISETP.GE.AND UP0, UPT, UR14, UR29, UPT ;  /* 0x0000001d0e00728c */ /* 0x004fe4000bf06270 */
[----:B------:R-:W-:-:S07]  /*2300*/  ULOP3.LUT UR4, UR4, UR5, URZ, 0x3c, !UPT ;  /* 0x0000000504047292 */ /* 0x000fce000f8e3cff */
[----:B------:R-:W-:Y:S05]  /*2310*/  BRA.U !UP0, `(.L_x_65) ;  /* 0xfffffff908b87547 */ /* 0x000fea000b83ffff */
.L_x_58:
[----:B---34-:R-:W-:Y:S01]  /*2320*/  BAR.SYNC.DEFER_BLOCKING 0x0 ;  /* 0x0000000000007b1d */ /* 0x018fe20000010000 */
[----:B------:R-:W-:-:S05]  /*2330*/  IMAD.SHL.U32 R2, R0, 0x20, RZ ;  /* 0x0000002000027824 */ /* 0x000fca00078e00ff */
[----:B------:R-:W-:Y:S04]  /*2340*/  BSSY.RECONVERGENT B4, `(.L_x_66) ;  /* 0x0000004000047945 */ /* 0x000fe80003800200 */
[----:B------:R-:W-:Y:S05]  /*2350*/  @P3 BRA `(.L_x_67) ;  /* 0x0000000000083947 */ /* 0x000fea0003800000 */
[----:B------:R-:W2:Y:S02]  /*2360*/  SYNCS.CCTL.IV [UR8+0xc000] ;  /* 0x00c00000ff0079b1 */ /* 0x000ea40008000008 */
[----:B--2---:R-:W2:Y:S02]  /*2370*/  SYNCS.CCTL.IV [UR8+0xc020] ;  /* 0x00c02000ff0079b1 */ /* 0x004ea40008000008 */
.L_x_67:
[----:B------:R-:W-:Y:S05]  /*2380*/  BSYNC.RECONVERGENT B4 ;  /* 0x0000000000047941 */ /* 0x000fea0003800200 */
.L_x_66:
[----:B--2---:R-:W-:Y:S06]  /*2390*/  BAR.SYNC.DEFER_BLOCKING 0x0 ;  /* 0x0000000000007b1d */ /* 0x004fec0000010000 */
[----:B------:R-:W-:Y:S04]  /*23a0*/  BSSY.RECONVERGENT B4, `(.L_x_68) ;  /* 0x0000004000047945 */ /* 0x000fe80003800200 */
[----:B------:R-:W-:Y:S05]  /*23b0*/  @P3 BRA `(.L_x_69) ;  /* 0x0000000000083947 */ /* 0x000fea0003800000 */
[----:B------:R-:W2:Y:S02]  /*23c0*/  SYNCS.CCTL.IV [UR8+0xc008] ;  /* 0x00c00800ff0079b1 */ /* 0x000ea40008000008 */
[----:B--2---:R-:W2:Y:S02]  /*23d0*/  SYNCS.CCTL.IV [UR8+0xc028] ;  /* 0x00c02800ff0079b1 */ /* 0x004ea40008000008 */
.L_x_69:
[----:B------:R-:W-:Y:S05]  /*23e0*/  BSYNC.RECONVERGENT B4 ;  /* 0x0000000000047941 */ /* 0x000fea0003800200 */
.L_x_68:
[----:B--2---:R-:W-:Y:S06]  /*23f0*/  BAR.SYNC.DEFER_BLOCKING 0x0 ;  /* 0x0000000000007b1d */ /* 0x004fec0000010000 */
[----:B------:R-:W-:Y:S04]  /*2400*/  BSSY.RECONVERGENT B4, `(.L_x_70) ;  /* 0x0000004000047945 */ /* 0x000fe80003800200 */
[----:B------:R-:W-:Y:S05]  /*2410*/  @P3 BRA `(.L_x_71) ;  /* 0x0000000000083947 */ /* 0x000fea0003800000 */
[----:B------:R-:W2:Y:S02]  /*2420*/  SYNCS.CCTL.IV [UR8+0xc010] ;  /* 0x00c01000ff0079b1 */ /* 0x000ea40008000008 */
[----:B--2---:R-:W2:Y:S02]  /*2430*/  SYNCS.CCTL.IV [UR8+0xc030] ;  /* 0x00c03000ff0079b1 */ /* 0x004ea40008000008 */
.L_x_71:
[----:B------:R-:W-:Y:S05]  /*2440*/  BSYNC.RECONVERGENT B4 ;  /* 0x0000000000047941 */ /* 0x000fea0003800200 */
.L_x_70:
[----:B------:R-:W-:Y:S01]  /*2450*/  USHF.L.U32 UR22, UR22, 0x15, URZ ;  /* 0x0000001516167899 */ /* 0x000fe200080006ff */
[----:B------:R-:W-:Y:S01]  /*2460*/  IMAD.SHL.U32 R3, R0, 0x8, RZ ;  /* 0x0000000800037824 */ /* 0x000fe200078e00ff */
[----:B------:R-:W-:Y:S01]  /*2470*/  LOP3.LUT R2, R2, 0xc00, RZ, 0xc0, !PT ;  /* 0x00000c0002027812 */ /* 0x000fe200078ec0ff */
[C---:B------:R-:W-:Y:S01]  /*2480*/  IMAD.SHL.U32 R4, R0.reuse, 0x2, RZ ;  /* 0x0000000200047824 */ /* 0x040fe200078e00ff */
[----:B------:R-:W-:Y:S01]  /*2490*/  ULOP3.LUT UR22, UR22, 0x600000, URZ, 0xc0, !UPT ;  /* 0x0060000016167892 */ /* 0x000fe2000f8ec0ff */
[----:B------:R-:W-:Y:S01]  /*24a0*/  IMAD.SHL.U32 R0, R0, 0x40, RZ ;  /* 0x0000004000007824 */ /* 0x000fe200078e00ff */
[----:B------:R-:W-:Y:S02]  /*24b0*/  LOP3.LUT R3, R2, 0x30, R3, 0xf8, !PT ;  /* 0x0000003002037812 */ /* 0x000fe400078ef803 */
[----:B------:R-:W-:Y:S01]  /*24c0*/  ELECT P0, URZ, PT ;  /* 0x0000000000ff782f */ /* 0x000fe20003800000 */
[----:B------:R-:W-:Y:S01]  /*24d0*/  UIADD3 UR22, UPT, UPT, UR23, UR22, URZ ;  /* 0x0000001617167290 */ /* 0x000fe2000fffe0ff */
[----:B------:R-:W-:Y:S01]  /*24e0*/  LOP3.LUT R3, R3, 0x20, R4, 0x78, !PT ;  /* 0x0000002003037812 */ /* 0x000fe200078e7804 */
[----:B------:R-:W-:Y:S01]  /*24f0*/  UMOV UR9, UR19 ;  /* 0x0000001300097c82 */ /* 0x000fe20008000000 */
[----:B------:R-:W-:Y:S01]  /*2500*/  ISETP.LT.U32.AND P0, PT, R36, 0x20, P0 ;  /* 0x000000202400780c */ /* 0x000fe20000701070 */
[----:B------:R-:W-:Y:S01]  /*2510*/  UMOV UR10, UR15 ;  /* 0x0000000f000a7c82 */ /* 0x000fe20008000000 */
[----:B------:R-:W-:-:S04]  /*2520*/  LOP3.LUT R0, R3, 0x3c0, R0, 0xf8, !PT ;  /* 0x000003c003007812 */ /* 0x000fc800078ef800 */
[----:B-----5:R-:W-:Y:S01]  /*2530*/  LDTM.16dp32bit_t0_t15.x32 R4, tmem[UR22] ;  /* 0x00000016000479ee */ /* 0x020fe20008a80000 */
[----:B------:R-:W3:Y:S01]  /*2540*/  LDTM.16dp32bit_t16_t31.x32 R4, tmem[UR22+0x20] ;  /* 0x00002016000479ee */ /* 0x000ee20008aa0000 */
[----:B------:R-:W-:Y:S01]  /*2550*/  LOP3.LUT R2, R0, 0x10, RZ, 0x3c, !PT ;  /* 0x0000001000027812 */ /* 0x000fe200078e3cff */
[----:B------:R-:W-:-:S04]  /*2560*/  NOP ;  /* 0x0000000000007918 */ /* 0x000fc80000000000 */
[----:B---3--:R-:W-:Y:S01]  /*2570*/  VOTEU.ANY UP1, P0 ;  /* 0x0000000000ff7886 */ /* 0x008fe20000020100 */
[----:B------:R-:W-:Y:S01]  /*2580*/  VOTEU.ANY UP0, P0 ;  /* 0x0000000000ff7886 */ /* 0x000fe20000000100 */
[----:B------:R-:W-:Y:S02]  /*2590*/  F2FP.SATFINITE.E4M3.F32.PACK_AB_MERGE_C R6, R7, R6, RZ ;  /* 0x000000060706723e */ /* 0x000fe400048070ff */
[----:B------:R-:W-:Y:S02]  /*25a0*/  F2FP.SATFINITE.E4M3.F32.PACK_AB_MERGE_C R10, R11, R10, RZ ;  /* 0x0000000a0b0a723e */ /* 0x000fe400048070ff */
[----:B------:R-:W-:Y:S02]  /*25b0*/  F2FP.SATFINITE.E4M3.F32.PACK_AB_MERGE_C R14, R15, R14, RZ ;  /* 0x0000000e0f0e723e */ /* 0x000fe400048070ff */
[----:B------:R-:W-:Y:S02]  /*25c0*/  F2FP.SATFINITE.E4M3.F32.PACK_AB_MERGE_C R7, R19, R18, RZ ;  /* 0x000000121307723e */ /* 0x000fe400048070ff */
[----:B------:R-:W-:-:S02]  /*25d0*/  F2FP.SATFINITE.E4M3.F32.PACK_AB_MERGE_C R22, R23, R22, RZ ;  /* 0x000000161716723e */ /* 0x000fc400048070ff */
[----:B------:R-:W-:Y:S02]  /*25e0*/  F2FP.SATFINITE.E4M3.F32.PACK_AB_MERGE_C R26, R27, R26, RZ ;  /* 0x0000001a1b1a723e */ /* 0x000fe400048070ff */
[----:B------:R-:W-:Y:S02]  /*25f0*/  F2FP.SATFINITE.E4M3.F32.PACK_AB_MERGE_C R30, R31, R30, RZ ;  /* 0x0000001e1f1e723e */ /* 0x000fe400048070ff */
[----:B------:R-:W-:Y:S02]  /*2600*/  F2FP.SATFINITE.E4M3.F32.PACK_AB_MERGE_C R34, R35, R34, RZ ;  /* 0x000000222322723e */ /* 0x000fe400048070ff */
[----:B------:R-:W-:Y:S02]  /*2610*/  F2FP.SATFINITE.E4M3.F32.PACK_AB_MERGE_C R4, R5, R4, R6 ;  /* 0x000000040504723e */ /* 0x000fe40004807006 */
[----:B------:R-:W-:Y:S02]  /*2620*/  F2FP.SATFINITE.E4M3.F32.PACK_AB_MERGE_C R5, R9, R8, R10 ;  /* 0x000000080905723e */ /* 0x000fe4000480700a */
[----:B------:R-:W-:-:S02]  /*2630*/  F2FP.SATFINITE.E4M3.F32.PACK_AB_MERGE_C R6, R13, R12, R14 ;  /* 0x0000000c0d06723e */ /* 0x000fc4000480700e */
[----:B------:R-:W-:Y:S02]  /*2640*/  F2FP.SATFINITE.E4M3.F32.PACK_AB_MERGE_C R7, R17, R16, R7 ;  /* 0x000000101107723e */ /* 0x000fe40004807007 */
[----:B------:R-:W-:Y:S02]  /*2650*/  F2FP.SATFINITE.E4M3.F32.PACK_AB_MERGE_C R20, R21, R20, R22 ;  /* 0x000000141514723e */ /* 0x000fe40004807016 */
[----:B------:R-:W-:Y:S01]  /*2660*/  F2FP.SATFINITE.E4M3.F32.PACK_AB_MERGE_C R21, R25, R24, R26 ;  /* 0x000000181915723e */ /* 0x000fe2000480701a */
[----:B--2---:R2:W-:Y:S01]  /*2670*/  STS.128 [R0+UR8], R4 ;  /* 0x0000000400007988 */ /* 0x0045e20008000c08 */
[----:B------:R-:W-:Y:S02]  /*2680*/  F2FP.SATFINITE.E4M3.F32.PACK_AB_MERGE_C R22, R29, R28, R30 ;  /* 0x0000001c1d16723e */ /* 0x000fe4000480701e */
[----:B------:R-:W-:-:S05]  /*2690*/  F2FP.SATFINITE.E4M3.F32.PACK_AB_MERGE_C R23, R33, R32, R34 ;  /* 0x000000202117723e */ /* 0x000fca0004807022 */
[----:B------:R2:W-:Y:S01]  /*26a0*/  STS.128 [R2+UR8], R20 ;  /* 0x0000001402007988 */ /* 0x0005e20008000c08 */
[----:B------:R3:W-:Y:S06]  /*26b0*/  MEMBAR.ALL.CTA ;  /* 0x0000000000007992 */ /* 0x0007ec0000008000 */
[----:B---3--:R-:W3:Y:S02]  /*26c0*/  FENCE.VIEW.ASYNC.S ;  /* 0x00000000000073c6 */ /* 0x008ee40000000000 */
[----:B---3--:R-:W-:Y:S06]  /*26d0*/  BAR.SYNC.DEFER_BLOCKING 0x0 ;  /* 0x0000000000007b1d */ /* 0x008fec0000010000 */
[----:B------:R2:W-:Y:S01]  /*26e0*/  @UP1 UTMASTG.2D [UR8], [UR20] ;  /* 0x00000008140013b5 */ /* 0x0005e20008008000 */
[----:B------:R0:W-:Y:S01]  /*26f0*/  UTMACMDFLUSH ;  /* 0x00000000000079b7 */ /* 0x0001e20000000000 */
[----:B------:R-:W-:-:S04]  /*2700*/  DEPBAR.LE SB0, 0x0 ;  /* 0x000080000000791a */ /* 0x000fc80000000000 */
[----:B------:R-:W-:Y:S08]  /*2710*/  BAR.SYNC.DEFER_BLOCKING 0x0 ;  /* 0x0000000000007b1d */ /* 0x000ff00000010000 */
[----:B------:R-:W-:Y:S06]  /*2720*/  BAR.SYNC.DEFER_BLOCKING 0x0 ;  /* 0x0000000000007b1d */ /* 0x000fec0000010000 */
[----:B--2---:R-:W-:Y:S05]  /*2730*/  @P2 BRA `(.L_x_72) ;  /* 0x0000000000a02947 */ /* 0x004fea0003800000 */
[----:B------:R-:W2:Y:S01]  /*2740*/  S2UR UR5, SR_CgaCtaId ;  /* 0x00000000000579c3 */ /* 0x000ea20000008800 */
[----:B------:R-:W-:Y:S01]  /*2750*/  NOP ;  /* 0x0000000000007918 */ /* 0x000fe20000000000 */
[----:B------:R-:W-:Y:S01]  /*2760*/  UMOV UR4, 0x50 ;  /* 0x0000005000047882 */ /* 0x000fe20000000000 */
[----:B------:R-:W-:Y:S02]  /*2770*/  IMAD.U32 R0, RZ, RZ, UR23 ;  /* 0x00000017ff007e24 */ /* 0x000fe4000f8e00ff */
[----:B------:R-:W-:Y:S02]  /*2780*/  IMAD.MOV.U32 R3, RZ, RZ, 0x3 ;  /* 0x00000003ff037424 */ /* 0x000fe400078e00ff */
[----:B------:R-:W-:Y:S01]  /*2790*/  IMAD.MOV.U32 R7, RZ, RZ, 0x1 ;  /* 0x00000001ff077424 */ /* 0x000fe200078e00ff */
[----:B------:R-:W-:-:S04]  /*27a0*/  LOP3.LUT R0, R0, 0xffff, RZ, 0xc0, !PT ;  /* 0x0000ffff00007812 */ /* 0x000fc800078ec0ff */
[----:B------:R-:W-:-:S05]  /*27b0*/  SHF.R.U32.HI R0, RZ, 0x5, R0 ;  /* 0x00000005ff007819 */ /* 0x000fca0000011600 */
[----:B------:R-:W-:Y:S01]  /*27c0*/  VIADD R2, R0, 0x10 ;  /* 0x0000001000027836 */ /* 0x000fe20000000000 */
[----:B------:R-:W-:Y:S01]  /*27d0*/  SHF.L.U32 R0, R3, R0, RZ ;  /* 0x0000000003007219 */ /* 0x000fe200000006ff */
[----:B--2---:R-:W-:-:S03]  /*27e0*/  ULEA UR6, UR5, UR4, 0x18 ;  /* 0x0000000405067291 */ /* 0x004fc6000f8ec0ff */
[----:B------:R-:W-:-:S04]  /*27f0*/  SHF.L.U32 R3, R7, R2, RZ ;  /* 0x0000000207037219 */ /* 0x000fc800000006ff */
[----:B------:R-:W-:Y:S02]  /*2800*/  LOP3.LUT R0, R3, R0, RZ, 0xfc, !PT ;  /* 0x0000000003007212 */ /* 0x000fe400078efcff */
[----:B------:R-:W2:Y:S02]  /*2810*/  LDS R5, [UR6] ;  /* 0x00000006ff057984 */ /* 0x000ea40008000800 */
[C---:B------:R-:W-:Y:S02]  /*2820*/  LOP3.LUT R2, R0.reuse, 0xffff, RZ, 0xc0, !PT ;  /* 0x0000ffff00027812 */ /* 0x040fe400078ec0ff */
[----:B--2---:R-:W-:-:S04]  /*2830*/  LOP3.LUT R3, R0, 0xffff, R5, 0x80, !PT ;  /* 0x0000ffff00037812 */ /* 0x004fc800078e8005 */
[----:B------:R-:W-:-:S13]  /*2840*/  ISETP.NE.AND P0, PT, R3, R2, PT ;  /* 0x000000020300720c */ /* 0x000fda0003f05270 */
[----:B------:R-:W-:Y:S05]  /*2850*/  @P0 BRA `(.L_x_73) ;  /* 0x0000000000500947 */ /* 0x000fea0003800000 */
[----:B------:R-:W-:Y:S02]  /*2860*/  SHF.R.U32.HI R5, RZ, 0x10, R5 ;  /* 0x00000010ff057819 */ /* 0x000fe40000011605 */
[----:B------:R-:W-:-:S04]  /*2870*/  SHF.R.U32.HI R2, RZ, 0x10, R0 ;  /* 0x00000010ff027819 */ /* 0x000fc80000011600 */
[----:B------:R-:W-:-:S04]  /*2880*/  LOP3.LUT R5, R5, R2, RZ, 0xc0, !PT ;  /* 0x0000000205057212 */ /* 0x000fc800078ec0ff */
[----:B------:R-:W-:-:S13]  /*2890*/  ISETP.NE.AND P0, PT, R5, R2, PT ;  /* 0x000000020500720c */ /* 0x000fda0003f05270 */
[----:B------:R-:W-:Y:S05]  /*28a0*/  @P0 BRA `(.L_x_74) ;  /* 0x0000000000300947 */ /* 0x000fea0003800000 */
[----:B------:R-:W-:Y:S01]  /*28b0*/  R2UR UR4, R0 ;  /* 0x00000000000472ca */ /* 0x000fe200000e0000 */
[----:B------:R-:W-:Y:S01]  /*28c0*/  VOTEU.ANY UR5, UPT, PT ;  /* 0x0000000000057886 */ /* 0x000fe200038e0100 */
[----:B------:R-:W2:Y:S01]  /*28d0*/  S2R R0, SR_LANEID ;  /* 0x0000000000007919 */ /* 0x000ea20000000000 */
[----:B------:R-:W-:-:S10]  /*28e0*/  UFLO.U32 UR5, UR5 ;  /* 0x00000005000572bd */ /* 0x000fd400080e0000 */
[----:B------:R-:W-:-:S06]  /*28f0*/  ULOP3.LUT UR4, URZ, UR4, URZ, 0x33, !UPT ;  /* 0x00000004ff047292 */ /* 0x000fcc000f8e33ff */
[----:B------:R-:W-:-:S04]  /*2900*/  IMAD.U32 R2, RZ, RZ, UR4 ;  /* 0x00000004ff027e24 */ /* 0x000fc8000f8e00ff */
[----:B------:R-:W3:Y:S02]  /*2910*/  REDUX UR7, R2 ;  /* 0x00000000020773c4 */ /* 0x000ee40000000000 */
[----:B------:R4:W-:Y:S01]  /*2920*/  UTCATOMSWS.AND URZ, UR4 ;  /* 0x0000000400ff79e3 */ /* 0x0009e20008000000 */
[----:B--2---:R-:W-:Y:S01]  /*2930*/  ISETP.EQ.U32.AND P0, PT, R0, UR5, PT ;  /* 0x0000000500007c0c */ /* 0x004fe2000bf02070 */
[----:B---3--:R-:W-:-:S12]  /*2940*/  IMAD.U32 R0, RZ, RZ, UR7 ;  /* 0x00000007ff007e24 */ /* 0x008fd8000f8e00ff */
[----:B------:R4:W-:Y:S01]  /*2950*/  @P0 ATOMS.AND RZ, [UR6], R0 ;  /* 0x00000000ffff098c */ /* 0x0009e2000a800006 */
[----:B------:R-:W-:Y:S05]  /*2960*/  BRA `(.L_x_72) ;  /* 0x0000000000147947 */ /* 0x000fea0003800000 */
.L_x_74:
[----:B------:R-:W-:-:S07]  /*2970*/  MOV R2, 0x2990 ;  /* 0x0000299000027802 */ /* 0x000fce0000000f00 */
[----:B-1----:R-:W-:Y:S05]  /*2980*/  CALL.REL.NOINC `($__internal_0_$__cuda_sm10x_tcgen05_guardrail_trap_col_being_dealloced_not_returned_by_alloc) ;  /* 0x0000000000447944 */ /* 0x002fea0003c00000 */
[----:B------:R-:W-:Y:S05]  /*2990*/  BRA `(.L_x_72) ;  /* 0x0000000000087947 */ /* 0x000fea0003800000 */
.L_x_73:
[----:B------:R-:W-:-:S07]  /*29a0*/  MOV R2, 0x29c0 ;  /* 0x000029c000027802 */ /* 0x000fce0000000f00 */
[----:B-1----:R-:W-:Y:S05]  /*29b0*/  CALL.REL.NOINC `($__internal_2_$__cuda_sm10x_tcgen05_guardrail_trap_unallocated_columns_being_dealloced) ;  /* 0x0000000000507944 */ /* 0x002fea0003c00000 */
.L_x_72:
[----:B------:R-:W-:Y:S01]  /*29c0*/  NOP ;  /* 0x0000000000007918 */ /* 0x000fe20000000000 */
[----:B----4-:R-:W-:Y:S05]  /*29d0*/  EXIT ;  /* 0x000000000000794d */ /* 0x010fea0003800000 */
.L_x_59:
[----:B------:R-:W2:Y:S02]  /*29e0*/  SYNCS.PHASECHK.TRANS64.TRYWAIT P0, [UR8+0xc000], RZ ;  /* 0x00c000ffff0075a7 */ /* 0x000ea40008001108 */
[----:B--2---:R-:W-:Y:S05]  /*29f0*/  @!P0 BRA `(.L_x_59) ;  /* 0xfffffffc00f88947 */ /* 0x004fea000383ffff */
[----:B------:R-:W-:Y:S05]  /*2a00*/  BRA `(.L_x_75) ;  /* 0xfffffff000407947 */ /* 0x000fea000383ffff */
.L_x_61:
[----:B------:R-:W2:Y:S02]  /*2a10*/  SYNCS.PHASECHK.TRANS64.TRYWAIT P1, [UR8+0xc020], RZ ;  /* 0x00c020ffff0075a7 */ /* 0x000ea40008021108 */
[----:B--2---:R-:W-:Y:S05]  /*2a20*/  @!P1 BRA `(.L_x_61) ;  /* 0xfffffffc00f89947 */ /* 0x004fea000383ffff */
[----:B------:R-:W-:Y:S05]  /*2a30*/  BRA `(.L_x_76) ;  /* 0xfffffff000dc7947 */ /* 0x000fea000383ffff */
.L_x_62:
[----:B------:R-:W3:Y:S02]  /*2a40*/  SYNCS.PHASECHK.TRANS64.TRYWAIT P0, [UR28+0xc000], R2 ;  /* 0x00c00002ff0075a7 */ /* 0x000ee4000800111c */
[----:B---3--:R-:W-:Y:S05]  /*2a50*/  @!P0 BRA `(.L_x_62) ;  /* 0xfffffffc00f88947 */ /* 0x008fea000383ffff */
[----:B------:R-:W-:Y:S05]  /*2a60*/  BRA `(.L_x_77) ;  /* 0xfffffff400587947 */ /* 0x000fea000383ffff */
.L_x_64:
[----:B------:R-:W3:Y:S02]  /*2a70*/  SYNCS.PHASECHK.TRANS64.TRYWAIT P0, [UR28+0xc020], R2 ;  /* 0x00c02002ff0075a7 */ /* 0x000ee4000800111c */
[----:B---3--:R-:W-:Y:S05]  /*2a80*/  @!P0 BRA `(.L_x_64) ;  /* 0xfffffffc00f88947 */ /* 0x008fea000383ffff */
[----:B------:R-:W-:Y:S05]  /*2a90*/  BRA `(.L_x_78) ;  /* 0xfffffff800007947 */ /* 0x000fea000383ffff */
        .weak           $__internal_0_$__cuda_sm10x_tcgen05_guardrail_trap_col_being_dealloced_not_returned_by_alloc
        .type           $__internal_0_$__cuda_sm10x_tcgen05_guardrail_trap_col_being_dealloced_not_returned_by_alloc,@function
        .size           $__internal_0_$__cuda_sm10x_tcgen05_guardrail_trap_col_being_dealloced_not_returned_by_alloc,($__internal_1_$__cuda_sm10x_tcgen05_guardrail_trap_phase_invalid_during_alloc - $__internal_0_$__cuda_sm10x_tcgen05_guardrail_trap_col_being_dealloced_not_returned_by_alloc)
$__internal_0_$__cuda_sm10x_tcgen05_guardrail_trap_col_being_dealloced_not_returned_by_alloc:
[----:B------:R-:W-:Y:S05]  /*2aa0*/  BPT.TRAP 0x1 ;  /* 0x000000040000795c */ /* 0x000fea0000300000 */
[----:B------:R-:W-:-:S04]  /*2ab0*/  IMAD.MOV.U32 R3, RZ, RZ, 0x0 ;  /* 0x00000000ff037424 */ /* 0x000fc800078e00ff */
[----:B------:R-:W-:Y:S05]  /*2ac0*/  RET.REL.NODEC R2 `(gluon_tcgen05) ;  /* 0xffffffd4024c7950 */ /* 0x000fea0003c3ffff */
        .weak           $__internal_1_$__cuda_sm10x_tcgen05_guardrail_trap_phase_invalid_during_alloc
        .type           $__internal_1_$__cuda_sm10x_tcgen05_guardrail_trap_phase_invalid_during_alloc,@function
        .size           $__internal_1_$__cuda_sm10x_tcgen05_guardrail_trap_phase_invalid_during_alloc,($__internal_2_$__cuda_sm10x_tcgen05_guardrail_trap_unallocated_columns_being_dealloced - $__internal_1_$__cuda_sm10x_tcgen05_guardrail_trap_phase_invalid_during_alloc)
$__internal_1_$__cuda_sm10x_tcgen05_guardrail_trap_phase_invalid_during_alloc:
[----:B------:R-:W-:Y:S05]  /*2ad0*/  BPT.TRAP 0x1 ;  /* 0x000000040000795c */ /* 0x000fea0000300000 */
[----:B------:R-:W-:-:S04]  /*2ae0*/  IMAD.MOV.U32 R3, RZ, RZ, 0x0 ;  /* 0x00000000ff037424 */ /* 0x000fc800078e00ff */
[----:B------:R-:W-:Y:S05]  /*2af0*/  RET.REL.NODEC R2 `(gluon_tcgen05) ;  /* 0xffffffd402407950 */ /* 0x000fea0003c3ffff */
        .weak           $__internal_2_$__cuda_sm10x_tcgen05_guardrail_trap_unallocated_columns_being_dealloced
        .type           $__internal_2_$__cuda_sm10x_tcgen05_guardrail_trap_unallocated_columns_being_dealloced,@function
        .size           $__internal_2_$__cuda_sm10x_tcgen05_guardrail_trap_unallocated_columns_being_dealloced,(.L_x_82 - $__internal_2_$__cuda_sm10x_tcgen05_guardrail_trap_unallocated_columns_being_dealloced)
$__internal_2_$__cuda_sm10x_tcgen05_guardrail_trap_unallocated_columns_being_dealloced:
[----:B------:R-:W-:Y:S05]  /*2b00*/  BPT.TRAP 0x1 ;  /* 0x000000040000795c */ /* 0x000fea0000300000 */
[----:B------:R-:W-:-:S04]  /*2b10*/  IMAD.MOV.U32 R3, RZ, RZ, 0x0 ;  /* 0x00000000ff037424 */ /* 0x000fc800078e00ff */
[----:B------:R-:W-:Y:S05]  /*2b20*/  RET.REL.NODEC R2 `(gluon_tcgen05) ;  /* 0xffffffd402347950 */ /* 0x000fea0003c3ffff */
.L_x_79:
[----:B------:R-:W-:-:S00]  /*2b30*/  BRA `(.L_x_79) ;  /* 0xfffffffc00fc7947 */ /* 0x000fc0000383ffff */
[----:B------:R-:W-:-:S00]  /*2b40*/  NOP ;  /* 0x0000000000007918 */ /* 0x000fc00000000000 */
        /* <DEDUP_REMOVED lines=11> */
.L_x_82:


//--------------------- .nv.shared.gluon_tcgen05  --------------------------
	.section	.nv.shared.gluon_tcgen05,"aw",@nobits
	.sectionflags	@""
	.align	16
	.zero		1024


//--------------------- .nv.shared.reserved.0     --------------------------
	.section	.nv.shared.reserved.0,"aw",@nobits
	.align	8
	.weak		__nv_reservedSMEM_offset_0_alias
	.size		__nv_reservedSMEM_offset_0_alias, 0, 64
	.other		__nv_reservedSMEM_offset_0_alias,@"STO_CUDA_RESERVED_SHARED STV_DEFAULT"
__nv_reservedSMEM_offset_0_alias:
	.zero		0
.nv.shared.reserved.0:
	.zero		64
	.weak		__nv_reservedSMEM_allocation_phase
	.type		__nv_reservedSMEM_allocation_phase,@object
	.size		__nv_reservedSMEM_allocation_phase,(.L_0 - __nv_reservedSMEM_allocation_phase)
__nv_reservedSMEM_allocation_phase:
	.zero		1
.L_0:
	.zero		7
	.weak		__nv_reservedSMEM_devtool_atexit_pc
	.type		__nv_reservedSMEM_devtool_atexit_pc,@object
	.size		__nv_reservedSMEM_devtool_atexit_pc,(__nv_reservedSMEM_allocation_mask - __nv_reservedSMEM_devtool_atexit_pc)
__nv_reservedSMEM_devtool_atexit_pc:
	.zero		8
	.weak		__nv_reservedSMEM_allocation_mask
	.type		__nv_reservedSMEM_allocation_mask,@object
	.size		__nv_reservedSMEM_allocation_mask,(.L_2 - __nv_reservedSMEM_allocation_mask)
__nv_reservedSMEM_allocation_mask:
	.zero		4
.L_2:


//--------------------- .nv.constant0.gluon_tcgen05 --------------------------
	.section	.nv.constant0.gluon_tcgen05,"a",@progbits
	.sectionflags	@""
	.align	4
.nv.constant0.gluon_tcgen05:
	.zero		976


//--------------------- SYMBOLS --------------------------

	.type		.nv.reservedSmem.offset0,@object
	.size		.nv.reservedSmem.offset0,0x4
	.type		.nv.reservedSmem.cap,@object
	.size		.nv.reservedSmem.cap,0x4
